	.target	sm_90a

	.elftype	@"ET_EXEC"


//--------------------- .note.nv.tkinfo           --------------------------
	.section	.note.nv.tkinfo,"",@"SHT_NOTE"
	.sectionflags	@"SHF_NOTE_NV_TKINFO"
	.tkinfo
        /*0018*/ 	.word	0x00000002
        /*0030*/ 	.string	""
        /*0030*/ 	.string	"ptxas"
        /*0030*/ 	.string	"Cuda compilation tools, release 13.0, V13.0.88"
        /*0030*/ 	.string	"Build cuda_13.0.r13.0/compiler.36424714_0"
        /*0030*/ 	.string	"-arch sm_90a -m 64 "



//--------------------- .note.nv.cuinfo           --------------------------
	.section	.note.nv.cuinfo,"",@"SHT_NOTE"
	.sectionflags	@"SHF_NOTE_NV_CUINFO"
        /*0018*/ 	.short	0x0002
        /*001a*/ 	.short	0x005a
        /*001c*/ 	.short	0x0082
	.zero		2


//--------------------- .nv.info                  --------------------------
	.section	.nv.info,"",@"SHT_CUDA_INFO"
	.align	4


	//----- nvinfo : EIATTR_REGCOUNT
	.align		4
        /*0000*/ 	.byte	0x04, 0x2f
        /*0002*/ 	.short	(.L_12 - .L_11)
	.align		4
.L_11:
        /*0004*/ 	.word	index@(_ZN7cutlass13device_kernelINS_4gemm6kernel13GemmUniversalIN4cute5tupleIJiiiiEEENS1_10collective13CollectiveMmaINS1_37MainloopSm90TmaGmmaWarpSpecializedFP8ILi12ENS5_IJNS4_1CILi1EEESB_SB_EEENS1_35KernelTmaWarpSpecializedCooperativeEEENS5_IJNSA_ILi128EEENSA_ILi16EEESF_EEENS_12float_e4m3_tENS5_IJlSB_lEEESI_SJ_NS4_8TiledMMAINS4_8MMA_AtomIJNS4_4SM904GMMA30MMA_64x16x32_F32E4M3E4M3_SS_TNILNSN_7ScaleInE1ELSP_1EEEEEENS4_6LayoutINS5_IJNSA_ILi2EEESB_SB_EEENS5_IJSB_NSA_ILi0EEESV_EEEEENS5_IJNS4_10UnderscoreESY_SY_EEEEENS4_13SM90_TMA_LOADENS4_14ComposedLayoutINS4_7SwizzleILi3ELi4ELi3EEENS4_18smem_ptr_flag_bitsILi8EEENSS_INS5_IJNSA_ILi8EEESF_EEENS5_IJSF_SB_EEEEEEEvNS4_8identityES11_S1B_vS1C_EENS_8epilogue10collective6detail29Sm90TmaWarpSpecializedAdapterINS1F_15DefaultEpilogueISI_SJ_SJ_NS1E_6thread17LinearCombinationISI_Li1EffLNS1J_9ScaleType4KindE0ELNS_15FloatRoundStyleE2ESI_EENS1_15EpilogueDefaultEEEEEvvEEEEvNT_6ParamsE)
        /*0008*/ 	.word	0x000000a8


	//----- nvinfo : EIATTR_FRAME_SIZE
	.align		4
.L_12:
        /*000c*/ 	.byte	0x04, 0x11
        /*000e*/ 	.short	(.L_14 - .L_13)
	.align		4
.L_13:
        /*0010*/ 	.word	index@(_ZN7cutlass13device_kernelINS_4gemm6kernel13GemmUniversalIN4cute5tupleIJiiiiEEENS1_10collective13CollectiveMmaINS1_37MainloopSm90TmaGmmaWarpSpecializedFP8ILi12ENS5_IJNS4_1CILi1EEESB_SB_EEENS1_35KernelTmaWarpSpecializedCooperativeEEENS5_IJNSA_ILi128EEENSA_ILi16EEESF_EEENS_12float_e4m3_tENS5_IJlSB_lEEESI_SJ_NS4_8TiledMMAINS4_8MMA_AtomIJNS4_4SM904GMMA30MMA_64x16x32_F32E4M3E4M3_SS_TNILNSN_7ScaleInE1ELSP_1EEEEEENS4_6LayoutINS5_IJNSA_ILi2EEESB_SB_EEENS5_IJSB_NSA_ILi0EEESV_EEEEENS5_IJNS4_10UnderscoreESY_SY_EEEEENS4_13SM90_TMA_LOADENS4_14ComposedLayoutINS4_7SwizzleILi3ELi4ELi3EEENS4_18smem_ptr_flag_bitsILi8EEENSS_INS5_IJNSA_ILi8EEESF_EEENS5_IJSF_SB_EEEEEEEvNS4_8identityES11_S1B_vS1C_EENS_8epilogue10collective6detail29Sm90TmaWarpSpecializedAdapterINS1F_15DefaultEpilogueISI_SJ_SJ_NS1E_6thread17LinearCombinationISI_Li1EffLNS1J_9ScaleType4KindE0ELNS_15FloatRoundStyleE2ESI_EENS1_15EpilogueDefaultEEEEEvvEEEEvNT_6ParamsE)
        /*0014*/ 	.word	0x00000000


	//----- nvinfo : EIATTR_MIN_STACK_SIZE
	.align		4
.L_14:
        /*0018*/ 	.byte	0x04, 0x12
        /*001a*/ 	.short	(.L_16 - .L_15)
	.align		4
.L_15:
        /*001c*/ 	.word	index@(_ZN7cutlass13device_kernelINS_4gemm6kernel13GemmUniversalIN4cute5tupleIJiiiiEEENS1_10collective13CollectiveMmaINS1_37MainloopSm90TmaGmmaWarpSpecializedFP8ILi12ENS5_IJNS4_1CILi1EEESB_SB_EEENS1_35KernelTmaWarpSpecializedCooperativeEEENS5_IJNSA_ILi128EEENSA_ILi16EEESF_EEENS_12float_e4m3_tENS5_IJlSB_lEEESI_SJ_NS4_8TiledMMAINS4_8MMA_AtomIJNS4_4SM904GMMA30MMA_64x16x32_F32E4M3E4M3_SS_TNILNSN_7ScaleInE1ELSP_1EEEEEENS4_6LayoutINS5_IJNSA_ILi2EEESB_SB_EEENS5_IJSB_NSA_ILi0EEESV_EEEEENS5_IJNS4_10UnderscoreESY_SY_EEEEENS4_13SM90_TMA_LOADENS4_14ComposedLayoutINS4_7SwizzleILi3ELi4ELi3EEENS4_18smem_ptr_flag_bitsILi8EEENSS_INS5_IJNSA_ILi8EEESF_EEENS5_IJSF_SB_EEEEEEEvNS4_8identityES11_S1B_vS1C_EENS_8epilogue10collective6detail29Sm90TmaWarpSpecializedAdapterINS1F_15DefaultEpilogueISI_SJ_SJ_NS1E_6thread17LinearCombinationISI_Li1EffLNS1J_9ScaleType4KindE0ELNS_15FloatRoundStyleE2ESI_EENS1_15EpilogueDefaultEEEEEvvEEEEvNT_6ParamsE)
        /*0020*/ 	.word	0x00000000
.L_16:


//--------------------- .nv.compat                --------------------------
	.section	.nv.compat,"",@"SHT_CUDA_COMPAT_INFO"
	.align	4
        /*0000*/ 	.byte	0x02, 0x09, 0x01, 0x00, 0x02, 0x02, 0x04, 0x00, 0x02, 0x05, 0x05, 0x00, 0x03, 0x07, 0x01, 0x01
        /*0010*/ 	.byte	0x02, 0x03, 0x01, 0x00, 0x02, 0x06, 0x01, 0x00, 0x04, 0x0b, 0x08, 0x00, 0x00, 0x00, 0x00, 0x00
        /*0020*/ 	.byte	0x00, 0x00, 0x00, 0x00


//--------------------- .nv.info._ZN7cutlass13device_kernelINS_4gemm6kernel13GemmUniversalIN4cute5tupleIJiiiiEEENS1_10collective13CollectiveMmaINS1_37MainloopSm90TmaGmmaWarpSpecializedFP8ILi12ENS5_IJNS4_1CILi1EEESB_SB_EEENS1_35KernelTmaWarpSpecializedCooperativeEEENS5_IJNSA_ILi128EEENSA_ILi16EEESF_EEENS_12float_e4m3_tENS5_IJlSB_lEEESI_SJ_NS4_8TiledMMAINS4_8MMA_AtomIJNS4_4SM904GMMA30MMA_64x16x32_F32E4M3E4M3_SS_TNILNSN_7ScaleInE1ELSP_1EEEEEENS4_6LayoutINS5_IJNSA_ILi2EEESB_SB_EEENS5_IJSB_NSA_ILi0EEESV_EEEEENS5_IJNS4_10UnderscoreESY_SY_EEEEENS4_13SM90_TMA_LOADENS4_14ComposedLayoutINS4_7SwizzleILi3ELi4ELi3EEENS4_18smem_ptr_flag_bitsILi8EEENSS_INS5_IJNSA_ILi8EEESF_EEENS5_IJSF_SB_EEEEEEEvNS4_8identityES11_S1B_vS1C_EENS_8epilogue10collective6detail29Sm90TmaWarpSpecializedAdapterINS1F_15DefaultEpilogueISI_SJ_SJ_NS1E_6thread17LinearCombinationISI_Li1EffLNS1J_9ScaleType4KindE0ELNS_15FloatRoundStyleE2ESI_EENS1_15EpilogueDefaultEEEEEvvEEEEvNT_6ParamsE --------------------------
	.section	.nv.info._ZN7cutlass13device_kernelINS_4gemm6kernel13GemmUniversalIN4cute5tupleIJiiiiEEENS1_10collective13CollectiveMmaINS1_37MainloopSm90TmaGmmaWarpSpecializedFP8ILi12ENS5_IJNS4_1CILi1EEESB_SB_EEENS1_35KernelTmaWarpSpecializedCooperativeEEENS5_IJNSA_ILi128EEENSA_ILi16EEESF_EEENS_12float_e4m3_tENS5_IJlSB_lEEESI_SJ_NS4_8TiledMMAINS4_8MMA_AtomIJNS4_4SM904GMMA30MMA_64x16x32_F32E4M3E4M3_SS_TNILNSN_7ScaleInE1ELSP_1EEEEEENS4_6LayoutINS5_IJNSA_ILi2EEESB_SB_EEENS5_IJSB_NSA_ILi0EEESV_EEEEENS5_IJNS4_10UnderscoreESY_SY_EEEEENS4_13SM90_TMA_LOADENS4_14ComposedLayoutINS4_7SwizzleILi3ELi4ELi3EEENS4_18smem_ptr_flag_bitsILi8EEENSS_INS5_IJNSA_ILi8EEESF_EEENS5_IJSF_SB_EEEEEEEvNS4_8identityES11_S1B_vS1C_EENS_8epilogue10collective6detail29Sm90TmaWarpSpecializedAdapterINS1F_15DefaultEpilogueISI_SJ_SJ_NS1E_6thread17LinearCombinationISI_Li1EffLNS1J_9ScaleType4KindE0ELNS_15FloatRoundStyleE2ESI_EENS1_15EpilogueDefaultEEEEEvvEEEEvNT_6ParamsE,"",@"SHT_CUDA_INFO"
	.sectionflags	@""
	.align	4


	//----- nvinfo : EIATTR_CUDA_API_VERSION
	.align		4
        /*0000*/ 	.byte	0x04, 0x37
        /*0002*/ 	.short	(.L_18 - .L_17)
.L_17:
        /*0004*/ 	.word	0x00000082


	//----- nvinfo : EIATTR_KPARAM_INFO
	.align		4
.L_18:
        /*0008*/ 	.byte	0x04, 0x17
        /*000a*/ 	.short	(.L_20 - .L_19)
.L_19:
        /*000c*/ 	.word	0x00000000
        /*0010*/ 	.short	0x0000
        /*0012*/ 	.short	0x0070
        /*0014*/ 	.byte	0x00, 0xf0, 0x01, 0x10


	//----- nvinfo : EIATTR_SPARSE_MMA_MASK
	.align		4
.L_20:
        /*0018*/ 	.byte	0x03, 0x50
        /*001a*/ 	.short	0x0000


	//----- nvinfo : EIATTR_MAXREG_COUNT
	.align		4
        /*001c*/ 	.byte	0x03, 0x1b
        /*001e*/ 	.short	0x00a8


	//----- nvinfo : EIATTR_NUM_BARRIERS
	.align		4
        /*0020*/ 	.byte	0x02, 0x4c
        /*0022*/ 	.byte	0x01
	.zero		1


	//----- nvinfo : EIATTR_MERCURY_ISA_VERSION
	.align		4
        /*0024*/ 	.byte	0x03, 0x5f
        /*0026*/ 	.short	0x0101


	//----- nvinfo : EIATTR_INT_WARP_WIDE_INSTR_OFFSETS
	.align		4
        /*0028*/ 	.byte	0x04, 0x31
        /*002a*/ 	.short	(.L_22 - .L_21)


	//   ....[0]....
.L_21:
        /*002c*/ 	.word	0x000004d0


	//   ....[1]....
        /*0030*/ 	.word	0x000004e0


	//   ....[2]....
        /*0034*/ 	.word	0x00000600


	//----- nvinfo : EIATTR_COOP_GROUP_MASK_REGIDS
	.align		4
.L_22:
        /*0038*/ 	.byte	0x04, 0x29
        /*003a*/ 	.short	(.L_24 - .L_23)


	//   ....[0]....
.L_23:
        /*003c*/ 	.word	0xffffffff


	//   ....[1]....
        /*0040*/ 	.word	0xffffffff


	//   ....[2]....
        /*0044*/ 	.word	0xffffffff


	//   ....[3]....
        /*0048*/ 	.word	0xffffffff


	//   ....[4]....
        /*004c*/ 	.word	0xffffffff


	//----- nvinfo : EIATTR_COOP_GROUP_INSTR_OFFSETS
	.align		4
.L_24:
        /*0050*/ 	.byte	0x04, 0x28
        /*0052*/ 	.short	(.L_26 - .L_25)


	//   ....[0]....
.L_25:
        /*0054*/ 	.word	0x00000060


	//   ....[1]....
        /*0058*/ 	.word	0x00000070


	//   ....[2]....
        /*005c*/ 	.word	0x00000130


	//   ....[3]....
        /*0060*/ 	.word	0x000003f0


	//   ....[4]....
        /*0064*/ 	.word	0x00001270


	//----- nvinfo : EIATTR_REG_RECONFIG
	.align		4
.L_26:
        /*0068*/ 	.byte	0x01, 0x54
	.zero		2


	//----- nvinfo : EIATTR_MBARRIER_INSTR_OFFSETS
	.align		4
        /*006c*/ 	.byte	0x04, 0x39
        /*006e*/ 	.short	(.L_28 - .L_27)


	//   ....[0]....
.L_27:
        /*0070*/ 	.word	0x00000250
        /*0074*/ 	.word	0x000000ff
        /*0078*/ 	.word	0x00000000
        /*007c*/ 	.short	0x0100
        /*007e*/ 	.byte	0x08
	.zero		1


	//   ....[1]....
        /*0080*/ 	.word	0x00000260
        /*0084*/ 	.word	0x000000ff
        /*0088*/ 	.word	0x00000060
        /*008c*/ 	.short	0x0100
        /*008e*/ 	.byte	0x08
	.zero		1


	//   ....[2]....
        /*0090*/ 	.word	0x00000270
        /*0094*/ 	.word	0x000000ff
        /*0098*/ 	.word	0x00000008
        /*009c*/ 	.short	0x0100
        /*009e*/ 	.byte	0x08
	.zero		1


	//   ....[3]....
        /*00a0*/ 	.word	0x00000280
        /*00a4*/ 	.word	0x000000ff
        /*00a8*/ 	.word	0x00000068
        /*00ac*/ 	.short	0x0100
        /*00ae*/ 	.byte	0x08
	.zero		1


	//   ....[4]....
        /*00b0*/ 	.word	0x00000290
        /*00b4*/ 	.word	0x000000ff
        /*00b8*/ 	.word	0x00000010
        /*00bc*/ 	.short	0x0100
        /*00be*/ 	.byte	0x08
	.zero		1


	//   ....[5]....
        /*00c0*/ 	.word	0x000002a0
        /*00c4*/ 	.word	0x000000ff
        /*00c8*/ 	.word	0x00000070
        /*00cc*/ 	.short	0x0100
        /*00ce*/ 	.byte	0x08
	.zero		1


	//   ....[6]....
        /*00d0*/ 	.word	0x000002b0
        /*00d4*/ 	.word	0x000000ff
        /*00d8*/ 	.word	0x00000018
        /*00dc*/ 	.short	0x0100
        /*00de*/ 	.byte	0x08
	.zero		1


	//   ....[7]....
        /*00e0*/ 	.word	0x000002c0
        /*00e4*/ 	.word	0x000000ff
        /*00e8*/ 	.word	0x00000078
        /*00ec*/ 	.short	0x0100
        /*00ee*/ 	.byte	0x08
	.zero		1


	//   ....[8]....
        /*00f0*/ 	.word	0x000002d0
        /*00f4*/ 	.word	0x000000ff
        /*00f8*/ 	.word	0x00000020
        /*00fc*/ 	.short	0x0100
        /*00fe*/ 	.byte	0x08
	.zero		1


	//   ....[9]....
        /*0100*/ 	.word	0x000002e0
        /*0104*/ 	.word	0x000000ff
        /*0108*/ 	.word	0x00000080
        /*010c*/ 	.short	0x0100
        /*010e*/ 	.byte	0x08
	.zero		1


	//   ....[10]....
        /*0110*/ 	.word	0x000002f0
        /*0114*/ 	.word	0x000000ff
        /*0118*/ 	.word	0x00000028
        /*011c*/ 	.short	0x0100
        /*011e*/ 	.byte	0x08
	.zero		1


	//   ....[11]....
        /*0120*/ 	.word	0x00000300
        /*0124*/ 	.word	0x000000ff
        /*0128*/ 	.word	0x00000088
        /*012c*/ 	.short	0x0100
        /*012e*/ 	.byte	0x08
	.zero		1


	//   ....[12]....
        /*0130*/ 	.word	0x00000310
        /*0134*/ 	.word	0x000000ff
        /*0138*/ 	.word	0x00000030
        /*013c*/ 	.short	0x0100
        /*013e*/ 	.byte	0x08
	.zero		1


	//   ....[13]....
        /*0140*/ 	.word	0x00000320
        /*0144*/ 	.word	0x000000ff
        /*0148*/ 	.word	0x00000090
        /*014c*/ 	.short	0x0100
        /*014e*/ 	.byte	0x08
	.zero		1


	//   ....[14]....
        /*0150*/ 	.word	0x00000330
        /*0154*/ 	.word	0x000000ff
        /*0158*/ 	.word	0x00000038
        /*015c*/ 	.short	0x0100
        /*015e*/ 	.byte	0x08
	.zero		1


	//   ....[15]....
        /*0160*/ 	.word	0x00000340
        /*0164*/ 	.word	0x000000ff
        /*0168*/ 	.word	0x00000098
        /*016c*/ 	.short	0x0100
        /*016e*/ 	.byte	0x08
	.zero		1


	//   ....[16]....
        /*0170*/ 	.word	0x00000350
        /*0174*/ 	.word	0x000000ff
        /*0178*/ 	.word	0x00000040
        /*017c*/ 	.short	0x0100
        /*017e*/ 	.byte	0x08
	.zero		1


	//   ....[17]....
        /*0180*/ 	.word	0x00000360
        /*0184*/ 	.word	0x000000ff
        /*0188*/ 	.word	0x000000a0
        /*018c*/ 	.short	0x0100
        /*018e*/ 	.byte	0x08
	.zero		1


	//   ....[18]....
        /*0190*/ 	.word	0x00000370
        /*0194*/ 	.word	0x000000ff
        /*0198*/ 	.word	0x00000048
        /*019c*/ 	.short	0x0100
        /*019e*/ 	.byte	0x08
	.zero		1


	//   ....[19]....
        /*01a0*/ 	.word	0x00000380
        /*01a4*/ 	.word	0x000000ff
        /*01a8*/ 	.word	0x000000a8
        /*01ac*/ 	.short	0x0100
        /*01ae*/ 	.byte	0x08
	.zero		1


	//   ....[20]....
        /*01b0*/ 	.word	0x00000390
        /*01b4*/ 	.word	0x000000ff
        /*01b8*/ 	.word	0x00000050
        /*01bc*/ 	.short	0x0100
        /*01be*/ 	.byte	0x08
	.zero		1


	//   ....[21]....
        /*01c0*/ 	.word	0x000003a0
        /*01c4*/ 	.word	0x000000ff
        /*01c8*/ 	.word	0x000000b0
        /*01cc*/ 	.short	0x0100
        /*01ce*/ 	.byte	0x08
	.zero		1


	//   ....[22]....
        /*01d0*/ 	.word	0x000003b0
        /*01d4*/ 	.word	0x000000ff
        /*01d8*/ 	.word	0x00000058
        /*01dc*/ 	.short	0x0100
        /*01de*/ 	.byte	0x08
	.zero		1


	//   ....[23]....
        /*01e0*/ 	.word	0x000003c0
        /*01e4*/ 	.word	0x000000ff
        /*01e8*/ 	.word	0x000000b8
        /*01ec*/ 	.short	0x0100
        /*01ee*/ 	.byte	0x08
	.zero		1


	//   ....[24]....
        /*01f0*/ 	.word	0x00000680
        /*01f4*/ 	.word	0x000000ff
        /*01f8*/ 	.word	0x000000d0
        /*01fc*/ 	.short	0x0100
        /*01fe*/ 	.byte	0x08
	.zero		1


	//   ....[25]....
        /*0200*/ 	.word	0x000006e0
        /*0204*/ 	.word	0x000000ff
        /*0208*/ 	.word	0x000000d8
        /*020c*/ 	.short	0x0100
        /*020e*/ 	.byte	0x08
	.zero		1


	//   ....[26]....
        /*0210*/ 	.word	0x000014b0
        /*0214*/ 	.word	0x000000ff
        /*0218*/ 	.word	0x00000000
        /*021c*/ 	.short	0x010a
        /*021e*/ 	.byte	0x06
	.zero		1


	//   ....[27]....
        /*0220*/ 	.word	0x000014f0
        /*0224*/ 	.word	0x000000ff
        /*0228*/ 	.word	0x00000000
        /*022c*/ 	.short	0x010a
        /*022e*/ 	.byte	0x06
	.zero		1


	//   ....[28]....
        /*0230*/ 	.word	0x00001960
        /*0234*/ 	.word	0x000000ff
        /*0238*/ 	.word	0x00000000
        /*023c*/ 	.short	0x010a
        /*023e*/ 	.byte	0x10
	.zero		1


	//   ....[29]....
        /*0240*/ 	.word	0x000019a0
        /*0244*/ 	.word	0x000000ff
        /*0248*/ 	.word	0x00000000
        /*024c*/ 	.short	0x010a
        /*024e*/ 	.byte	0x10
	.zero		1


	//   ....[30]....
        /*0250*/ 	.word	0x00001d00
        /*0254*/ 	.word	0x000000ff
        /*0258*/ 	.word	0x00000000
        /*025c*/ 	.short	0x0101
        /*025e*/ 	.byte	0x08
	.zero		1


	//   ....[31]....
        /*0260*/ 	.word	0x00001fb0
        /*0264*/ 	.word	0x000000ff
        /*0268*/ 	.word	0x00000000
        /*026c*/ 	.short	0x0101
        /*026e*/ 	.byte	0x08
	.zero		1


	//   ....[32]....
        /*0270*/ 	.word	0x00003bc0
        /*0274*/ 	.word	0x00000014
        /*0278*/ 	.word	0x00000060
        /*027c*/ 	.short	0x010a
        /*027e*/ 	.byte	0x3f
	.zero		1


	//   ....[33]....
        /*0280*/ 	.word	0x00003f50
        /*0284*/ 	.word	0x00000005
        /*0288*/ 	.word	0x000000d8
        /*028c*/ 	.short	0x0101
        /*028e*/ 	.byte	0x3f
	.zero		1


	//   ....[34]....
        /*0290*/ 	.word	0x00004690
        /*0294*/ 	.word	0x00000005
        /*0298*/ 	.word	0x00000000
        /*029c*/ 	.short	0x010a
        /*029e*/ 	.byte	0x3f
	.zero		1


	//   ....[35]....
        /*02a0*/ 	.word	0x00004710
        /*02a4*/ 	.word	0x00000007
        /*02a8*/ 	.word	0x00000000
        /*02ac*/ 	.short	0x010a
        /*02ae*/ 	.byte	0x3f
	.zero		1


	//   ....[36]....
        /*02b0*/ 	.word	0x000047a0
        /*02b4*/ 	.word	0x00000006
        /*02b8*/ 	.word	0x00000000
        /*02bc*/ 	.short	0x010a
        /*02be*/ 	.byte	0x3f
	.zero		1


	//   ....[37]....
        /*02c0*/ 	.word	0x00004830
        /*02c4*/ 	.word	0x00000009
        /*02c8*/ 	.word	0x00000000
        /*02cc*/ 	.short	0x010a
        /*02ce*/ 	.byte	0x3f
	.zero		1


	//   ....[38]....
        /*02d0*/ 	.word	0x000048c0
        /*02d4*/ 	.word	0x00000006
        /*02d8*/ 	.word	0x00000000
        /*02dc*/ 	.short	0x010a
        /*02de*/ 	.byte	0x3f
	.zero		1


	//   ....[39]....
        /*02e0*/ 	.word	0x00004950
        /*02e4*/ 	.word	0x00000009
        /*02e8*/ 	.word	0x00000000
        /*02ec*/ 	.short	0x010a
        /*02ee*/ 	.byte	0x3f
	.zero		1


	//   ....[40]....
        /*02f0*/ 	.word	0x000049e0
        /*02f4*/ 	.word	0x00000006
        /*02f8*/ 	.word	0x00000000
        /*02fc*/ 	.short	0x010a
        /*02fe*/ 	.byte	0x3f
	.zero		1


	//   ....[41]....
        /*0300*/ 	.word	0x00004a70
        /*0304*/ 	.word	0x00000009
        /*0308*/ 	.word	0x00000000
        /*030c*/ 	.short	0x010a
        /*030e*/ 	.byte	0x3f
	.zero		1


	//   ....[42]....
        /*0310*/ 	.word	0x00004b00
        /*0314*/ 	.word	0x00000006
        /*0318*/ 	.word	0x00000000
        /*031c*/ 	.short	0x010a
        /*031e*/ 	.byte	0x3f
	.zero		1


	//   ....[43]....
        /*0320*/ 	.word	0x00004b90
        /*0324*/ 	.word	0x00000009
        /*0328*/ 	.word	0x00000000
        /*032c*/ 	.short	0x010a
        /*032e*/ 	.byte	0x3f
	.zero		1


	//   ....[44]....
        /*0330*/ 	.word	0x00004c20
        /*0334*/ 	.word	0x00000006
        /*0338*/ 	.word	0x00000000
        /*033c*/ 	.short	0x010a
        /*033e*/ 	.byte	0x3f
	.zero		1


	//   ....[45]....
        /*0340*/ 	.word	0x00004cb0
        /*0344*/ 	.word	0x00000003
        /*0348*/ 	.word	0x00000000
        /*034c*/ 	.short	0x010a
        /*034e*/ 	.byte	0x3f
	.zero		1


	//   ....[46]....
        /*0350*/ 	.word	0x00004d20
        /*0354*/ 	.word	0x00000003
        /*0358*/ 	.word	0x00000000
        /*035c*/ 	.short	0x010a
        /*035e*/ 	.byte	0x3f
	.zero		1


	//   ....[47]....
        /*0360*/ 	.word	0x00004d80
        /*0364*/ 	.word	0x00000010
        /*0368*/ 	.word	0x00000000
        /*036c*/ 	.short	0x010a
        /*036e*/ 	.byte	0x3f
	.zero		1


	//   ....[48]....
        /*0370*/ 	.word	0x00004e50
        /*0374*/ 	.word	0x00000014
        /*0378*/ 	.word	0x00000060
        /*037c*/ 	.short	0x010a
        /*037e*/ 	.byte	0x3f
	.zero		1


	//   ....[49]....
        /*0380*/ 	.word	0x00004f30
        /*0384*/ 	.word	0x00000005
        /*0388*/ 	.word	0x00000000
        /*038c*/ 	.short	0x010a
        /*038e*/ 	.byte	0x3f
	.zero		1


	//   ....[50]....
        /*0390*/ 	.word	0x00004f80
        /*0394*/ 	.word	0x00000007
        /*0398*/ 	.word	0x00000000
        /*039c*/ 	.short	0x010a
        /*039e*/ 	.byte	0x3f
	.zero		1


	//   ....[51]....
        /*03a0*/ 	.word	0x00004fd0
        /*03a4*/ 	.word	0x00000006
        /*03a8*/ 	.word	0x00000000
        /*03ac*/ 	.short	0x010a
        /*03ae*/ 	.byte	0x3f
	.zero		1


	//   ....[52]....
        /*03b0*/ 	.word	0x00005020
        /*03b4*/ 	.word	0x00000009
        /*03b8*/ 	.word	0x00000000
        /*03bc*/ 	.short	0x010a
        /*03be*/ 	.byte	0x3f
	.zero		1


	//   ....[53]....
        /*03c0*/ 	.word	0x00005070
        /*03c4*/ 	.word	0x00000006
        /*03c8*/ 	.word	0x00000000
        /*03cc*/ 	.short	0x010a
        /*03ce*/ 	.byte	0x3f
	.zero		1


	//   ....[54]....
        /*03d0*/ 	.word	0x000050c0
        /*03d4*/ 	.word	0x00000009
        /*03d8*/ 	.word	0x00000000
        /*03dc*/ 	.short	0x010a
        /*03de*/ 	.byte	0x3f
	.zero		1


	//   ....[55]....
        /*03e0*/ 	.word	0x00005110
        /*03e4*/ 	.word	0x00000006
        /*03e8*/ 	.word	0x00000000
        /*03ec*/ 	.short	0x010a
        /*03ee*/ 	.byte	0x3f
	.zero		1


	//   ....[56]....
        /*03f0*/ 	.word	0x00005160
        /*03f4*/ 	.word	0x00000009
        /*03f8*/ 	.word	0x00000000
        /*03fc*/ 	.short	0x010a
        /*03fe*/ 	.byte	0x3f
	.zero		1


	//   ....[57]....
        /*0400*/ 	.word	0x000051b0
        /*0404*/ 	.word	0x00000006
        /*0408*/ 	.word	0x00000000
        /*040c*/ 	.short	0x010a
        /*040e*/ 	.byte	0x3f
	.zero		1


	//   ....[58]....
        /*0410*/ 	.word	0x00005200
        /*0414*/ 	.word	0x00000009
        /*0418*/ 	.word	0x00000000
        /*041c*/ 	.short	0x010a
        /*041e*/ 	.byte	0x3f
	.zero		1


	//   ....[59]....
        /*0420*/ 	.word	0x00005250
        /*0424*/ 	.word	0x00000006
        /*0428*/ 	.word	0x00000000
        /*042c*/ 	.short	0x010a
        /*042e*/ 	.byte	0x3f
	.zero		1


	//----- nvinfo : EIATTR_NUM_MBARRIERS
	.align		4
.L_28:
        /*0430*/ 	.byte	0x03, 0x38
        /*0432*/ 	.short	0x001a


	//----- nvinfo : EIATTR_EXIT_INSTR_OFFSETS
	.align		4
        /*0434*/ 	.byte	0x04, 0x1c
        /*0436*/ 	.short	(.L_30 - .L_29)


	//   ....[0]....
.L_29:
        /*0438*/ 	.word	0x00000780


	//   ....[1]....
        /*043c*/ 	.word	0x00001020


	//   ....[2]....
        /*0440*/ 	.word	0x000032b0


	//   ....[3]....
        /*0444*/ 	.word	0x000038d0


	//   ....[4]....
        /*0448*/ 	.word	0x00004d00


	//----- nvinfo : EIATTR_MAX_THREADS
	.align		4
.L_30:
        /*044c*/ 	.byte	0x04, 0x05
        /*044e*/ 	.short	(.L_32 - .L_31)
.L_31:
        /*0450*/ 	.word	0x00000180
        /*0454*/ 	.word	0x00000001
        /*0458*/ 	.word	0x00000001


	//----- nvinfo : EIATTR_CRS_STACK_SIZE
	.align		4
.L_32:
        /*045c*/ 	.byte	0x04, 0x1e
        /*045e*/ 	.short	(.L_34 - .L_33)
.L_33:
        /*0460*/ 	.word	0x00000000


	//----- nvinfo : EIATTR_CBANK_PARAM_SIZE
	.align		4
.L_34:
        /*0464*/ 	.byte	0x03, 0x19
        /*0466*/ 	.short	0x0470


	//----- nvinfo : EIATTR_PARAM_CBANK
	.align		4
        /*0468*/ 	.byte	0x04, 0x0a
        /*046a*/ 	.short	(.L_36 - .L_35)
	.align		4
.L_35:
        /*046c*/ 	.word	index@(.nv.constant0._ZN7cutlass13device_kernelINS_4gemm6kernel13GemmUniversalIN4cute5tupleIJiiiiEEENS1_10collective13CollectiveMmaINS1_37MainloopSm90TmaGmmaWarpSpecializedFP8ILi12ENS5_IJNS4_1CILi1EEESB_SB_EEENS1_35KernelTmaWarpSpecializedCooperativeEEENS5_IJNSA_ILi128EEENSA_ILi16EEESF_EEENS_12float_e4m3_tENS5_IJlSB_lEEESI_SJ_NS4_8TiledMMAINS4_8MMA_AtomIJNS4_4SM904GMMA30MMA_64x16x32_F32E4M3E4M3_SS_TNILNSN_7ScaleInE1ELSP_1EEEEEENS4_6LayoutINS5_IJNSA_ILi2EEESB_SB_EEENS5_IJSB_NSA_ILi0EEESV_EEEEENS5_IJNS4_10UnderscoreESY_SY_EEEEENS4_13SM90_TMA_LOADENS4_14ComposedLayoutINS4_7SwizzleILi3ELi4ELi3EEENS4_18smem_ptr_flag_bitsILi8EEENSS_INS5_IJNSA_ILi8EEESF_EEENS5_IJSF_SB_EEEEEEEvNS4_8identityES11_S1B_vS1C_EENS_8epilogue10collective6detail29Sm90TmaWarpSpecializedAdapterINS1F_15DefaultEpilogueISI_SJ_SJ_NS1E_6thread17LinearCombinationISI_Li1EffLNS1J_9ScaleType4KindE0ELNS_15FloatRoundStyleE2ESI_EENS1_15EpilogueDefaultEEEEEvvEEEEvNT_6ParamsE)
        /*0470*/ 	.short	0x0210
        /*0472*/ 	.short	0x0470


	//----- nvinfo : EIATTR_SW_WAR
	.align		4
.L_36:
        /*0474*/ 	.byte	0x04, 0x36
        /*0476*/ 	.short	(.L_38 - .L_37)
.L_37:
        /*0478*/ 	.word	0x00000008
.L_38:


//--------------------- .nv.callgraph             --------------------------
	.section	.nv.callgraph,"",@"SHT_CUDA_CALLGRAPH"
	.align	4
	.sectionentsize	8
	.align		4
        /*0000*/ 	.word	0x00000000
	.align		4
        /*0004*/ 	.word	0xffffffff
	.align		4
        /*0008*/ 	.word	0x00000000
	.align		4
        /*000c*/ 	.word	0xfffffffe
	.align		4
        /*0010*/ 	.word	0x00000000
	.align		4
        /*0014*/ 	.word	0xfffffffd
	.align		4
        /*0018*/ 	.word	0x00000000
	.align		4
        /*001c*/ 	.word	0xfffffffc


//--------------------- .nv.constant4             --------------------------
	.section	.nv.constant4,"a",@progbits
	.align	8
	.align		8
.nv.constant4:
        /*0000*/ 	.dword	_ZN39_INTERNAL_68a7da7a_4_k_cu_7c8f1013_65304cuda3std3__45__cpo5beginE
	.align		8
        /*0008*/ 	.dword	_ZN39_INTERNAL_68a7da7a_4_k_cu_7c8f1013_65304cuda3std3__45__cpo3endE
	.align		8
        /*0010*/ 	.dword	_ZN39_INTERNAL_68a7da7a_4_k_cu_7c8f1013_65304cuda3std3__45__cpo6cbeginE
	.align		8
        /*0018*/ 	.dword	_ZN39_INTERNAL_68a7da7a_4_k_cu_7c8f1013_65304cuda3std3__45__cpo4cendE
	.align		8
        /*0020*/ 	.dword	_ZN39_INTERNAL_68a7da7a_4_k_cu_7c8f1013_65304cuda3std3__441_GLOBAL__N__68a7da7a_4_k_cu_7c8f1013_65306ignoreE
	.align		8
        /*0028*/ 	.dword	_ZN39_INTERNAL_68a7da7a_4_k_cu_7c8f1013_65304cuda3std3__419piecewise_constructE
	.align		8
        /*0030*/ 	.dword	_ZN39_INTERNAL_68a7da7a_4_k_cu_7c8f1013_65304cuda3std3__48in_placeE
	.align		8
        /*0038*/ 	.dword	_ZN39_INTERNAL_68a7da7a_4_k_cu_7c8f1013_65304cuda3std6ranges3__45__cpo4swapE
	.align		8
        /*0040*/ 	.dword	_ZN39_INTERNAL_68a7da7a_4_k_cu_7c8f1013_65304cuda3std6ranges3__45__cpo9iter_moveE
	.align		8
        /*0048*/ 	.dword	_ZN39_INTERNAL_68a7da7a_4_k_cu_7c8f1013_65304cute7productE
	.align		8
        /*0050*/ 	.dword	_ZN39_INTERNAL_68a7da7a_4_k_cu_7c8f1013_65304cute1_E


//--------------------- .text._ZN7cutlass13device_kernelINS_4gemm6kernel13GemmUniversalIN4cute5tupleIJiiiiEEENS1_10collective13CollectiveMmaINS1_37MainloopSm90TmaGmmaWarpSpecializedFP8ILi12ENS5_IJNS4_1CILi1EEESB_SB_EEENS1_35KernelTmaWarpSpecializedCooperativeEEENS5_IJNSA_ILi128EEENSA_ILi16EEESF_EEENS_12float_e4m3_tENS5_IJlSB_lEEESI_SJ_NS4_8TiledMMAINS4_8MMA_AtomIJNS4_4SM904GMMA30MMA_64x16x32_F32E4M3E4M3_SS_TNILNSN_7ScaleInE1ELSP_1EEEEEENS4_6LayoutINS5_IJNSA_ILi2EEESB_SB_EEENS5_IJSB_NSA_ILi0EEESV_EEEEENS5_IJNS4_10UnderscoreESY_SY_EEEEENS4_13SM90_TMA_LOADENS4_14ComposedLayoutINS4_7SwizzleILi3ELi4ELi3EEENS4_18smem_ptr_flag_bitsILi8EEENSS_INS5_IJNSA_ILi8EEESF_EEENS5_IJSF_SB_EEEEEEEvNS4_8identityES11_S1B_vS1C_EENS_8epilogue10collective6detail29Sm90TmaWarpSpecializedAdapterINS1F_15DefaultEpilogueISI_SJ_SJ_NS1E_6thread17LinearCombinationISI_Li1EffLNS1J_9ScaleType4KindE0ELNS_15FloatRoundStyleE2ESI_EENS1_15EpilogueDefaultEEEEEvvEEEEvNT_6ParamsE --------------------------
	.section	.text._ZN7cutlass13device_kernelINS_4gemm6kernel13GemmUniversalIN4cute5tupleIJiiiiEEENS1_10collective13CollectiveMmaINS1_37MainloopSm90TmaGmmaWarpSpecializedFP8ILi12ENS5_IJNS4_1CILi1EEESB_SB_EEENS1_35KernelTmaWarpSpecializedCooperativeEEENS5_IJNSA_ILi128EEENSA_ILi16EEESF_EEENS_12float_e4m3_tENS5_IJlSB_lEEESI_SJ_NS4_8TiledMMAINS4_8MMA_AtomIJNS4_4SM904GMMA30MMA_64x16x32_F32E4M3E4M3_SS_TNILNSN_7ScaleInE1ELSP_1EEEEEENS4_6LayoutINS5_IJNSA_ILi2EEESB_SB_EEENS5_IJSB_NSA_ILi0EEESV_EEEEENS5_IJNS4_10UnderscoreESY_SY_EEEEENS4_13SM90_TMA_LOADENS4_14ComposedLayoutINS4_7SwizzleILi3ELi4ELi3EEENS4_18smem_ptr_flag_bitsILi8EEENSS_INS5_IJNSA_ILi8EEESF_EEENS5_IJSF_SB_EEEEEEEvNS4_8identityES11_S1B_vS1C_EENS_8epilogue10collective6detail29Sm90TmaWarpSpecializedAdapterINS1F_15DefaultEpilogueISI_SJ_SJ_NS1E_6thread17LinearCombinationISI_Li1EffLNS1J_9ScaleType4KindE0ELNS_15FloatRoundStyleE2ESI_EENS1_15EpilogueDefaultEEEEEvvEEEEvNT_6ParamsE,"ax",@progbits
	.align	128
.text._ZN7cutlass13device_kernelINS_4gemm6kernel13GemmUniversalIN4cute5tupleIJiiiiEEENS1_10collective13CollectiveMmaINS1_37MainloopSm90TmaGmmaWarpSpecializedFP8ILi12ENS5_IJNS4_1CILi1EEESB_SB_EEENS1_35KernelTmaWarpSpecializedCooperativeEEENS5_IJNSA_ILi128EEENSA_ILi16EEESF_EEENS_12float_e4m3_tENS5_IJlSB_lEEESI_SJ_NS4_8TiledMMAINS4_8MMA_AtomIJNS4_4SM904GMMA30MMA_64x16x32_F32E4M3E4M3_SS_TNILNSN_7ScaleInE1ELSP_1EEEEEENS4_6LayoutINS5_IJNSA_ILi2EEESB_SB_EEENS5_IJSB_NSA_ILi0EEESV_EEEEENS5_IJNS4_10UnderscoreESY_SY_EEEEENS4_13SM90_TMA_LOADENS4_14ComposedLayoutINS4_7SwizzleILi3ELi4ELi3EEENS4_18smem_ptr_flag_bitsILi8EEENSS_INS5_IJNSA_ILi8EEESF_EEENS5_IJSF_SB_EEEEEEEvNS4_8identityES11_S1B_vS1C_EENS_8epilogue10collective6detail29Sm90TmaWarpSpecializedAdapterINS1F_15DefaultEpilogueISI_SJ_SJ_NS1E_6thread17LinearCombinationISI_Li1EffLNS1J_9ScaleType4KindE0ELNS_15FloatRoundStyleE2ESI_EENS1_15EpilogueDefaultEEEEEvvEEEEvNT_6ParamsE:
        .type           _ZN7cutlass13device_kernelINS_4gemm6kernel13GemmUniversalIN4cute5tupleIJiiiiEEENS1_10collective13CollectiveMmaINS1_37MainloopSm90TmaGmmaWarpSpecializedFP8ILi12ENS5_IJNS4_1CILi1EEESB_SB_EEENS1_35KernelTmaWarpSpecializedCooperativeEEENS5_IJNSA_ILi128EEENSA_ILi16EEESF_EEENS_12float_e4m3_tENS5_IJlSB_lEEESI_SJ_NS4_8TiledMMAINS4_8MMA_AtomIJNS4_4SM904GMMA30MMA_64x16x32_F32E4M3E4M3_SS_TNILNSN_7ScaleInE1ELSP_1EEEEEENS4_6LayoutINS5_IJNSA_ILi2EEESB_SB_EEENS5_IJSB_NSA_ILi0EEESV_EEEEENS5_IJNS4_10UnderscoreESY_SY_EEEEENS4_13SM90_TMA_LOADENS4_14ComposedLayoutINS4_7SwizzleILi3ELi4ELi3EEENS4_18smem_ptr_flag_bitsILi8EEENSS_INS5_IJNSA_ILi8EEESF_EEENS5_IJSF_SB_EEEEEEEvNS4_8identityES11_S1B_vS1C_EENS_8epilogue10collective6detail29Sm90TmaWarpSpecializedAdapterINS1F_15DefaultEpilogueISI_SJ_SJ_NS1E_6thread17LinearCombinationISI_Li1EffLNS1J_9ScaleType4KindE0ELNS_15FloatRoundStyleE2ESI_EENS1_15EpilogueDefaultEEEEEvvEEEEvNT_6ParamsE,@function
        .size           _ZN7cutlass13device_kernelINS_4gemm6kernel13GemmUniversalIN4cute5tupleIJiiiiEEENS1_10collective13CollectiveMmaINS1_37MainloopSm90TmaGmmaWarpSpecializedFP8ILi12ENS5_IJNS4_1CILi1EEESB_SB_EEENS1_35KernelTmaWarpSpecializedCooperativeEEENS5_IJNSA_ILi128EEENSA_ILi16EEESF_EEENS_12float_e4m3_tENS5_IJlSB_lEEESI_SJ_NS4_8TiledMMAINS4_8MMA_AtomIJNS4_4SM904GMMA30MMA_64x16x32_F32E4M3E4M3_SS_TNILNSN_7ScaleInE1ELSP_1EEEEEENS4_6LayoutINS5_IJNSA_ILi2EEESB_SB_EEENS5_IJSB_NSA_ILi0EEESV_EEEEENS5_IJNS4_10UnderscoreESY_SY_EEEEENS4_13SM90_TMA_LOADENS4_14ComposedLayoutINS4_7SwizzleILi3ELi4ELi3EEENS4_18smem_ptr_flag_bitsILi8EEENSS_INS5_IJNSA_ILi8EEESF_EEENS5_IJSF_SB_EEEEEEEvNS4_8identityES11_S1B_vS1C_EENS_8epilogue10collective6detail29Sm90TmaWarpSpecializedAdapterINS1F_15DefaultEpilogueISI_SJ_SJ_NS1E_6thread17LinearCombinationISI_Li1EffLNS1J_9ScaleType4KindE0ELNS_15FloatRoundStyleE2ESI_EENS1_15EpilogueDefaultEEEEEvvEEEEvNT_6ParamsE,(.L_x_106 - _ZN7cutlass13device_kernelINS_4gemm6kernel13GemmUniversalIN4cute5tupleIJiiiiEEENS1_10collective13CollectiveMmaINS1_37MainloopSm90TmaGmmaWarpSpecializedFP8ILi12ENS5_IJNS4_1CILi1EEESB_SB_EEENS1_35KernelTmaWarpSpecializedCooperativeEEENS5_IJNSA_ILi128EEENSA_ILi16EEESF_EEENS_12float_e4m3_tENS5_IJlSB_lEEESI_SJ_NS4_8TiledMMAINS4_8MMA_AtomIJNS4_4SM904GMMA30MMA_64x16x32_F32E4M3E4M3_SS_TNILNSN_7ScaleInE1ELSP_1EEEEEENS4_6LayoutINS5_IJNSA_ILi2EEESB_SB_EEENS5_IJSB_NSA_ILi0EEESV_EEEEENS5_IJNS4_10UnderscoreESY_SY_EEEEENS4_13SM90_TMA_LOADENS4_14ComposedLayoutINS4_7SwizzleILi3ELi4ELi3EEENS4_18smem_ptr_flag_bitsILi8EEENSS_INS5_IJNSA_ILi8EEESF_EEENS5_IJSF_SB_EEEEEEEvNS4_8identityES11_S1B_vS1C_EENS_8epilogue10collective6detail29Sm90TmaWarpSpecializedAdapterINS1F_15DefaultEpilogueISI_SJ_SJ_NS1E_6thread17LinearCombinationISI_Li1EffLNS1J_9ScaleType4KindE0ELNS_15FloatRoundStyleE2ESI_EENS1_15EpilogueDefaultEEEEEvvEEEEvNT_6ParamsE)
        .other          _ZN7cutlass13device_kernelINS_4gemm6kernel13GemmUniversalIN4cute5tupleIJiiiiEEENS1_10collective13CollectiveMmaINS1_37MainloopSm90TmaGmmaWarpSpecializedFP8ILi12ENS5_IJNS4_1CILi1EEESB_SB_EEENS1_35KernelTmaWarpSpecializedCooperativeEEENS5_IJNSA_ILi128EEENSA_ILi16EEESF_EEENS_12float_e4m3_tENS5_IJlSB_lEEESI_SJ_NS4_8TiledMMAINS4_8MMA_AtomIJNS4_4SM904GMMA30MMA_64x16x32_F32E4M3E4M3_SS_TNILNSN_7ScaleInE1ELSP_1EEEEEENS4_6LayoutINS5_IJNSA_ILi2EEESB_SB_EEENS5_IJSB_NSA_ILi0EEESV_EEEEENS5_IJNS4_10UnderscoreESY_SY_EEEEENS4_13SM90_TMA_LOADENS4_14ComposedLayoutINS4_7SwizzleILi3ELi4ELi3EEENS4_18smem_ptr_flag_bitsILi8EEENSS_INS5_IJNSA_ILi8EEESF_EEENS5_IJSF_SB_EEEEEEEvNS4_8identityES11_S1B_vS1C_EENS_8epilogue10collective6detail29Sm90TmaWarpSpecializedAdapterINS1F_15DefaultEpilogueISI_SJ_SJ_NS1E_6thread17LinearCombinationISI_Li1EffLNS1J_9ScaleType4KindE0ELNS_15FloatRoundStyleE2ESI_EENS1_15EpilogueDefaultEEEEEvvEEEEvNT_6ParamsE,@"STO_CUDA_ENTRY STV_DEFAULT"
_ZN7cutlass13device_kernelINS_4gemm6kernel13GemmUniversalIN4cute5tupleIJiiiiEEENS1_10collective13CollectiveMmaINS1_37MainloopSm90TmaGmmaWarpSpecializedFP8ILi12ENS5_IJNS4_1CILi1EEESB_SB_EEENS1_35KernelTmaWarpSpecializedCooperativeEEENS5_IJNSA_ILi128EEENSA_ILi16EEESF_EEENS_12float_e4m3_tENS5_IJlSB_lEEESI_SJ_NS4_8TiledMMAINS4_8MMA_AtomIJNS4_4SM904GMMA30MMA_64x16x32_F32E4M3E4M3_SS_TNILNSN_7ScaleInE1ELSP_1EEEEEENS4_6LayoutINS5_IJNSA_ILi2EEESB_SB_EEENS5_IJSB_NSA_ILi0EEESV_EEEEENS5_IJNS4_10UnderscoreESY_SY_EEEEENS4_13SM90_TMA_LOADENS4_14ComposedLayoutINS4_7SwizzleILi3ELi4ELi3EEENS4_18smem_ptr_flag_bitsILi8EEENSS_INS5_IJNSA_ILi8EEESF_EEENS5_IJSF_SB_EEEEEEEvNS4_8identityES11_S1B_vS1C_EENS_8epilogue10collective6detail29Sm90TmaWarpSpecializedAdapterINS1F_15DefaultEpilogueISI_SJ_SJ_NS1E_6thread17LinearCombinationISI_Li1EffLNS1J_9ScaleType4KindE0ELNS_15FloatRoundStyleE2ESI_EENS1_15EpilogueDefaultEEEEEvvEEEEvNT_6ParamsE:
[----:B------:R-:W-:Y:S01]  /*0000*/  LDC R1, c[0x0][0x28] ;  /* 0x00000a00ff017b82 */ /* 0x000fe20000000800 */
[----:B------:R-:W0:Y:S01]  /*0010*/  S2R R2, SR_TID.X ;  /* 0x0000000000027919 */ /* 0x000e220000002100 */
[----:B------:R-:W-:Y:S01]  /*0020*/  ELECT P0, URZ, PT ;  /* 0x00000000003f782f */ /* 0x000fe20003800000 */
[----:B------:R-:W-:Y:S01]  /*0030*/  BSSY B0, `(.L_x_0) ;  /* 0x000000f000007945 */ /* 0x000fe20003800000 */
[--C-:B0-----:R-:W-:Y:S02]  /*0040*/  SHF.R.U32.HI R0, RZ, 0x5, R2.reuse ;  /* 0x00000005ff007819 */ /* 0x101fe40000011602 */
[----:B------:R-:W-:-:S03]  /*0050*/  SHF.R.U32.HI R16, RZ, 0x7, R2 ;  /* 0x00000007ff107819 */ /* 0x000fc60000011602 */
[----:B------:R-:W0:Y:S04]  /*0060*/  SHFL.IDX PT, R4, R0, RZ, 0x1f ;  /* 0x00001fff00047589 */ /* 0x000e2800000e0000 */
[----:B------:R1:W2:Y:S01]  /*0070*/  SHFL.IDX PT, R12, R16, RZ, 0x1f ;  /* 0x00001fff100c7589 */ /* 0x0002a200000e0000 */
[----:B0-----:R-:W-:-:S13]  /*0080*/  ISETP.NE.OR P0, PT, R4, RZ, !P0 ;  /* 0x000000ff0400720c */ /* 0x001fda0004705670 */
[----:B-12---:R-:W-:Y:S05]  /*0090*/  @P0 BRA `(.L_x_1) ;  /* 0x0000000000200947 */ /* 0x006fea0003800000 */
[----:B------:R-:W-:Y:S02]  /*00a0*/  ULDC.64 UR4, c[0x0][0x198] ;  /* 0x0000660000047ab9 */ /* 0x000fe40000000a00 */
[----:B------:R-:W-:Y:S02]  /*00b0*/  UIADD3 UR6, UP0, UR4, 0xf0, URZ ;  /* 0x000000f004067890 */ /* 0x000fe4000ff1e03f */
[----:B------:R-:W-:Y:S02]  /*00c0*/  UIADD3 UR4, UP1, UR4, 0x1f0, URZ ;  /* 0x000001f004047890 */ /* 0x000fe4000ff3e03f */
[----:B------:R-:W-:Y:S02]  /*00d0*/  UIADD3.X UR7, URZ, UR5, URZ, UP0, !UPT ;  /* 0x000000053f077290 */ /* 0x000fe400087fe43f */
[----:B------:R-:W-:-:S07]  /*00e0*/  UIADD3.X UR5, URZ, UR5, URZ, UP1, !UPT ;  /* 0x000000053f057290 */ /* 0x000fce0008ffe43f */
[----:B------:R0:W-:Y:S02]  /*00f0*/  UTMACCTL.PF [UR6] ;  /* 0x00000000060079b9 */ /* 0x0001e40008040000 */
[----:B------:R0:W-:Y:S02]  /*0100*/  UTMACCTL.PF [UR4] ;  /* 0x00000000040079b9 */ /* 0x0001e40008040000 */
[----:B0-----:R-:W-:Y:S01]  /*0110*/  NOP ;  /* 0x0000000000007918 */ /* 0x001fe20000000000 */
.L_x_1:
[----:B------:R-:W-:Y:S05]  /*0120*/  BSYNC B0 ;  /* 0x0000000000007941 */ /* 0x000fea0003800000 */
.L_x_0:
[----:B------:R-:W0:Y:S02]  /*0130*/  SHFL.IDX PT, R3, R0, RZ, 0x1f ;  /* 0x00001fff00037589 */ /* 0x000e2400000e0000 */
[----:B0-----:R-:W-:-:S13]  /*0140*/  ISETP.NE.AND P0, PT, R3, RZ, PT ;  /* 0x000000ff0300720c */ /* 0x001fda0003f05270 */
[----:B------:R-:W-:Y:S05]  /*0150*/  @P0 BRA `(.L_x_2) ;  /* 0x0000000000a40947 */ /* 0x000fea0003800000 */
[----:B------:R-:W-:Y:S01]  /*0160*/  ELECT P0, URZ, PT ;  /* 0x00000000003f782f */ /* 0x000fe20003800000 */
[----:B------:R-:W-:-:S12]  /*0170*/  BSSY B0, `(.L_x_2) ;  /* 0x0000027000007945 */ /* 0x000fd80003800000 */
[----:B------:R-:W-:Y:S05]  /*0180*/  @!P0 BRA `(.L_x_3) ;  /* 0x0000000000948947 */ /* 0x000fea0003800000 */
[----:B------:R-:W0:Y:S01]  /*0190*/  S2UR UR8, SR_CgaCtaId ;  /* 0x00000000000879c3 */ /* 0x000e220000008800 */
[----:B------:R-:W-:Y:S01]  /*01a0*/  UMOV UR4, 0x400 ;  /* 0x0000040000047882 */ /* 0x000fe20000000000 */
[----:B------:R-:W-:Y:S01]  /*01b0*/  UMOV UR5, 0x1 ;  /* 0x0000000100057882 */ /* 0x000fe20000000000 */
[----:B------:R-:W-:Y:S02]  /*01c0*/  UMOV UR6, 0x100 ;  /* 0x0000010000067882 */ /* 0x000fe40000000000 */
[----:B------:R-:W-:-:S04]  /*01d0*/  UIADD3 UR6, -UR6, 0x100000, URZ ;  /* 0x0010000006067890 */ /* 0x000fc8000fffe13f */
[----:B------:R-:W-:Y:S02]  /*01e0*/  USHF.L.U32 UR7, UR6, 0xb, URZ ;  /* 0x0000000b06077899 */ /* 0x000fe4000800063f */
[----:B------:R-:W-:Y:S02]  /*01f0*/  USHF.L.U32 UR6, UR6, 0x1, URZ ;  /* 0x0000000106067899 */ /* 0x000fe4000800063f */
[----:B0-----:R-:W-:Y:S02]  /*0200*/  ULEA UR8, UR8, UR4, 0x18 ;  /* 0x0000000408087291 */ /* 0x001fe4000f8ec03f */
[----:B------:R-:W-:-:S04]  /*0210*/  UIADD3 UR4, -UR5, 0x100000, URZ ;  /* 0x0010000005047890 */ /* 0x000fc8000fffe13f */
[----:B------:R-:W-:Y:S02]  /*0220*/  USHF.L.U32 UR5, UR4, 0xb, URZ ;  /* 0x0000000b04057899 */ /* 0x000fe4000800063f */
[----:B------:R-:W-:Y:S01]  /*0230*/  USHF.L.U32 UR4, UR4, 0x1, URZ ;  /* 0x0000000104047899 */ /* 0x000fe2000800063f */
[----:B------:R-:W0:Y:S11]  /*0240*/  FENCE.VIEW.ASYNC.S ;  /* 0x00000000000073c6 */ /* 0x000e360000000000 */
[----:B0-----:R0:W1:Y:S01]  /*0250*/  SYNCS.EXCH.64 URZ, [UR8], UR4 ;  /* 0x00000004083f75b2 */ /* 0x0010620008000100 */
[----:B------:R0:W2:Y:S01]  /*0260*/  SYNCS.EXCH.64 URZ, [UR8+0x60], UR6 ;  /* 0x00006006083f75b2 */ /* 0x0000a20008000100 */
[----:B------:R0:W3:Y:S01]  /*0270*/  SYNCS.EXCH.64 URZ, [UR8+0x8], UR4 ;  /* 0x00000804083f75b2 */ /* 0x0000e20008000100 */
[----:B------:R0:W4:Y:S01]  /*0280*/  SYNCS.EXCH.64 URZ, [UR8+0x68], UR6 ;  /* 0x00006806083f75b2 */ /* 0x0001220008000100 */
[----:B------:R0:W0:Y:S01]  /*0290*/  SYNCS.EXCH.64 URZ, [UR8+0x10], UR4 ;  /* 0x00001004083f75b2 */ /* 0x0000220008000100 */
        /* <DEDUP_REMOVED lines=19> */
[----:B-1----:R-:W-:Y:S01]  /*03d0*/  NOP ;  /* 0x0000000000007918 */ /* 0x002fe20000000000 */
.L_x_3:
[----:B0-----:R-:W-:Y:S05]  /*03e0*/  BSYNC B0 ;  /* 0x0000000000007941 */ /* 0x001fea0003800000 */
.L_x_2:
[----:B------:R-:W0:Y:S01]  /*03f0*/  SHFL.IDX PT, R0, R0, RZ, 0x1f ;  /* 0x00001fff00007589 */ /* 0x000e2200000e0000 */
[----:B------:R-:W-:Y:S01]  /*0400*/  ELECT P0, URZ, PT ;  /* 0x00000000003f782f */ /* 0x000fe20003800000 */
[----:B------:R-:W1:Y:S01]  /*0410*/  LDC R3, c[0x0][0x65c] ;  /* 0x00019700ff037b82 */ /* 0x000e620000000800 */
[----:B------:R-:W-:Y:S01]  /*0420*/  UMOV UR4, 0x20 ;  /* 0x0000002000047882 */ /* 0x000fe20000000000 */
[----:B------:R-:W5:Y:S01]  /*0430*/  S2R R5, SR_CTAID.Y ;  /* 0x0000000000057919 */ /* 0x000f620000002600 */
[----:B------:R-:W-:Y:S01]  /*0440*/  NOP ;  /* 0x0000000000007918 */ /* 0x000fe20000000000 */
[----:B------:R-:W-:Y:S01]  /*0450*/  ISETP.NE.AND P3, PT, R12, RZ, PT ;  /* 0x000000ff0c00720c */ /* 0x000fe20003f65270 */
[----:B------:R-:W-:Y:S01]  /*0460*/  NOP ;  /* 0x0000000000007918 */ /* 0x000fe20000000000 */
[----:B------:R-:W2:Y:S01]  /*0470*/  S2R R6, SR_CTAID.X ;  /* 0x0000000000067919 */ /* 0x000ea20000002500 */
[----:B0-----:R-:W-:Y:S02]  /*0480*/  ISETP.NE.OR P0, PT, R0, RZ, !P0 ;  /* 0x000000ff0000720c */ /* 0x001fe40004705670 */
[----:B-1----:R-:W-:-:S02]  /*0490*/  ISETP.NE.AND P2, PT, R3, 0x1, PT ;  /* 0x000000010300780c */ /* 0x002fc40003f45270 */
[----:B------:R-:W-:-:S04]  /*04a0*/  SHF.R.S32.HI R3, RZ, 0x1f, R4 ;  /* 0x0000001fff037819 */ /* 0x000fc80000011404 */
[----:B------:R-:W-:-:S04]  /*04b0*/  LEA.HI R3, R3, R4, RZ, 0x2 ;  /* 0x0000000403037211 */ /* 0x000fc800078f10ff */
[----:B------:R-:W-:Y:S01]  /*04c0*/  LOP3.LUT R3, R3, 0xfffffffc, RZ, 0xc0, !PT ;  /* 0xfffffffc03037812 */ /* 0x000fe200078ec0ff */
[----:B------:R-:W-:Y:S01]  /*04d0*/  VOTEU.ALL UP0, P0 ;  /* 0x00000000003f7886 */ /* 0x000fe20000000000 */
[----:B------:R-:W-:Y:S01]  /*04e0*/  VOTEU.ALL UP1, P0 ;  /* 0x00000000003f7886 */ /* 0x000fe20000020000 */
[----:B------:R-:W2:Y:S01]  /*04f0*/  @P2 LDC R7, c[0x0][0x10] ;  /* 0x00000400ff072b82 */ /* 0x000ea20000000800 */
[----:B-----5:R-:W-:Y:S02]  /*0500*/  @P2 IMAD.MOV.U32 R8, RZ, RZ, R5 ;  /* 0x000000ffff082224 */ /* 0x020fe400078e0005 */
[----:B------:R-:W-:Y:S01]  /*0510*/  @!UP0 UMOV UR6, 0x400 ;  /* 0x0000040000068882 */ /* 0x000fe20000000000 */
[----:B------:R-:W-:-:S04]  /*0520*/  @!UP0 UIADD3 UR4, -UR4, 0x100000, URZ ;  /* 0x0010000004048890 */ /* 0x000fc8000fffe13f */
[----:B------:R-:W-:Y:S02]  /*0530*/  @!UP0 USHF.L.U32 UR5, UR4, 0xb, URZ ;  /* 0x0000000b04058899 */ /* 0x000fe4000800063f */
[----:B------:R-:W-:Y:S01]  /*0540*/  @!UP0 USHF.L.U32 UR4, UR4, 0x1, URZ ;  /* 0x0000000104048899 */ /* 0x000fe2000800063f */
[----:B------:R-:W-:Y:S02]  /*0550*/  IMAD.IADD R4, R4, 0x1, -R3 ;  /* 0x0000000104047824 */ /* 0x000fe400078e0a03 */
[----:B------:R-:W-:Y:S01]  /*0560*/  @P2 IMAD.MOV.U32 R9, RZ, RZ, RZ ;  /* 0x000000ffff092224 */ /* 0x000fe200078e00ff */
[----:B------:R-:W0:Y:S01]  /*0570*/  @!UP0 S2UR UR7, SR_CgaCtaId ;  /* 0x00000000000789c3 */ /* 0x000e220000008800 */
[----:B------:R-:W-:Y:S01]  /*0580*/  @P2 IMAD.MOV.U32 R3, RZ, RZ, RZ ;  /* 0x000000ffff032224 */ /* 0x000fe200078e00ff */
[----:B------:R-:W-:-:S06]  /*0590*/  ISETP.NE.AND P1, PT, R4, 0x3, PT ;  /* 0x000000030400780c */ /* 0x000fcc0003f25270 */
[----:B------:R-:W1:Y:S01]  /*05a0*/  @!P2 LDC R10, c[0x0][0xc] ;  /* 0x00000300ff0aab82 */ /* 0x000e620000000800 */
[----:B--2---:R-:W-:-:S04]  /*05b0*/  @P2 IMAD.WIDE.U32 R8, R6, R7, R8 ;  /* 0x0000000706082225 */ /* 0x004fc800078e0008 */
[----:B------:R-:W-:Y:S02]  /*05c0*/  IMAD.MOV.U32 R7, RZ, RZ, RZ ;  /* 0x000000ffff077224 */ /* 0x000fe400078e00ff */
[----:B------:R-:W-:Y:S01]  /*05d0*/  @P2 IMAD.IADD R9, R9, 0x1, R3 ;  /* 0x0000000109092824 */ /* 0x000fe200078e0203 */
[----:B------:R-:W-:Y:S01]  /*05e0*/  LOP3.LUT R3, R2, 0x7f, RZ, 0xc0, !PT ;  /* 0x0000007f02037812 */ /* 0x000fe200078ec0ff */
[----:B0-----:R-:W-:Y:S01]  /*05f0*/  @!UP0 ULEA UR8, UR7, UR6, 0x18 ;  /* 0x0000000607088291 */ /* 0x001fe2000f8ec03f */
[----:B------:R-:W-:Y:S02]  /*0600*/  VOTEU.ALL UP0, P0 ;  /* 0x00000000003f7886 */ /* 0x000fe40000000000 */
[----:B------:R-:W-:Y:S01]  /*0610*/  ULDC UR6, c[0x0][0xc] ;  /* 0x0000030000067ab9 */ /* 0x000fe20000000800 */
[----:B------:R-:W-:Y:S01]  /*0620*/  ISETP.EQ.OR P0, PT, R4, RZ, !P1 ;  /* 0x000000ff0400720c */ /* 0x000fe20004f02670 */
[----:B------:R-:W-:-:S03]  /*0630*/  ULDC UR7, c[0x0][0x10] ;  /* 0x0000040000077ab9 */ /* 0x000fc60000000800 */
[C---:B------:R-:W-:Y:S01]  /*0640*/  ISETP.EQ.AND P0, PT, R12.reuse, RZ, P0 ;  /* 0x000000ff0c00720c */ /* 0x040fe20000702270 */
[----:B------:R-:W-:Y:S02]  /*0650*/  VIADD R12, R12, 0xffffffff ;  /* 0xffffffff0c0c7836 */ /* 0x000fe40000000000 */
[----:B-1----:R-:W-:Y:S01]  /*0660*/  @!P2 IMAD.WIDE.U32 R10, R10, R5, R6 ;  /* 0x000000050a0aa225 */ /* 0x002fe200078e0006 */
[----:B------:R-:W0:Y:S02]  /*0670*/  FENCE.VIEW.ASYNC.S ;  /* 0x00000000000073c6 */ /* 0x000e240000000000 */
[----:B0-----:R-:W3:Y:S01]  /*0680*/  @!UP0 SYNCS.EXCH.64 URZ, [UR8+0xd0], UR4 ;  /* 0x0000d004083f85b2 */ /* 0x001ee20008000100 */
[----:B------:R-:W-:Y:S02]  /*0690*/  SEL R0, RZ, 0x1, !P0 ;  /* 0x00000001ff007807 */ /* 0x000fe40004000000 */
[----:B------:R-:W-:Y:S01]  /*06a0*/  ISETP.GE.U32.AND P1, PT, R12, 0x2, PT ;  /* 0x000000020c00780c */ /* 0x000fe20003f26070 */
[----:B------:R-:W-:-:S02]  /*06b0*/  @!P2 IMAD.MOV.U32 R8, RZ, RZ, R10 ;  /* 0x000000ffff08a224 */ /* 0x000fc400078e000a */
[----:B------:R-:W-:Y:S01]  /*06c0*/  @!P2 IMAD.MOV.U32 R9, RZ, RZ, R11 ;  /* 0x000000ffff09a224 */ /* 0x000fe200078e000b */
[----:B------:R-:W-:Y:S01]  /*06d0*/  SEL R0, R0, 0x2, P1 ;  /* 0x0000000200007807 */ /* 0x000fe20000800000 */
[----:B------:R0:W3:Y:S01]  /*06e0*/  @!UP1 SYNCS.EXCH.64 URZ, [UR8+0xd8], UR4 ;  /* 0x0000d804083f95b2 */ /* 0x0000e20008000100 */
[----:B------:R-:W-:Y:S01]  /*06f0*/  NOP ;  /* 0x0000000000007918 */ /* 0x000fe20000000000 */
[----:B0-----:R-:W-:-:S03]  /*0700*/  UIMAD.WIDE.U32 UR4, UR6, UR7, URZ ;  /* 0x00000007060472a5 */ /* 0x001fc6000f8e003f */
[----:B------:R-:W-:Y:S02]  /*0710*/  ULDC UR6, c[0x0][0x14] ;  /* 0x0000050000067ab9 */ /* 0x000fe40000000800 */
[----:B------:R-:W-:Y:S02]  /*0720*/  UIMAD.WIDE.U32 UR14, UR4, UR6, URZ ;  /* 0x00000006040e72a5 */ /* 0x000fe4000f8e003f */
[----:B------:R-:W-:-:S04]  /*0730*/  UIMAD UR13, UR5, UR6, URZ ;  /* 0x00000006050d72a4 */ /* 0x000fc8000f8e023f */
[----:B------:R-:W-:Y:S01]  /*0740*/  UIADD3 UR13, UR15, UR13, URZ ;  /* 0x0000000d0f0d7290 */ /* 0x000fe2000fffe03f */
[----:B---34-:R-:W-:Y:S06]  /*0750*/  BAR.SYNC.DEFER_BLOCKING 0x0 ;  /* 0x0000000000007b1d */ /* 0x018fec0000010000 */
[----:B------:R-:W-:Y:S05]  /*0760*/  @!P3 BRA `(.L_x_4) ;  /* 0x0000002800d4b947 */ /* 0x000fea0003800000 */
[----:B------:R-:W-:-:S13]  /*0770*/  ISETP.GT.U32.AND P0, PT, R12, 0x1, PT ;  /* 0x000000010c00780c */ /* 0x000fda0003f04070 */
[----:B------:R-:W-:Y:S05]  /*0780*/  @P0 EXIT ;  /* 0x000000000000094d */ /* 0x000fea0003800000 */
[----:B------:R-:W-:Y:S01]  /*0790*/  ULDC.64 UR4, c[0x0][0x650] ;  /* 0x0001940000047ab9 */ /* 0x000fe20000000a00 */
[----:B------:R-:W-:Y:S01]  /*07a0*/  PRMT R10, RZ, 0x7610, R10 ;  /* 0x00007610ff0a7816 */ /* 0x000fe2000000000a */
[----:B------:R-:W-:Y:S01]  /*07b0*/  IMAD.MOV.U32 R19, RZ, RZ, -0x1 ;  /* 0xffffffffff137424 */ /* 0x000fe200078e00ff */
[----:B------:R-:W-:Y:S01]  /*07c0*/  ISETP.GE.U32.AND P0, PT, R8, UR4, PT ;  /* 0x0000000408007c0c */ /* 0x000fe2000bf06070 */
[----:B------:R-:W-:Y:S02]  /*07d0*/  IMAD.MOV.U32 R17, RZ, RZ, -0x1 ;  /* 0xffffffffff117424 */ /* 0x000fe400078e00ff */
[----:B------:R-:W-:Y:S01]  /*07e0*/  IMAD.MOV.U32 R33, RZ, RZ, -0x1 ;  /* 0xffffffffff217424 */ /* 0x000fe200078e00ff */
[----:B------:R-:W-:-:S13]  /*07f0*/  ISETP.GE.U32.AND.EX P0, PT, R9, UR5, PT, P0 ;  /* 0x0000000509007c0c */ /* 0x000fda000bf06100 */
[----:B------:R-:W-:Y:S05]  /*0800*/  @P0 BRA `(.L_x_5) ;  /* 0x0000000400540947 */ /* 0x000fea0003800000 */
[----:B------:R-:W0:Y:S01]  /*0810*/  LDC.64 R18, c[0x0][0x628] ;  /* 0x00018a00ff127b82 */ /* 0x000e220000000a00 */
[----:B------:R-:W-:Y:S02]  /*0820*/  IMAD.MOV.U32 R10, RZ, RZ, R8 ;  /* 0x000000ffff0a7224 */ /* 0x000fe400078e0008 */
[----:B------:R-:W-:-:S05]  /*0830*/  IMAD.MOV.U32 R11, RZ, RZ, R9 ;  /* 0x000000ffff0b7224 */ /* 0x000fca00078e0009 */
[----:B------:R-:W1:Y:S08]  /*0840*/  LDC R4, c[0x0][0x630] ;  /* 0x00018c00ff047b82 */ /* 0x000e700000000800 */
[----:B------:R-:W2:Y:S01]  /*0850*/  LDC.64 R20, c[0x0][0x620] ;  /* 0x00018800ff147b82 */ /* 0x000ea20000000a00 */
[----:B0-----:R-:W-:-:S04]  /*0860*/  ISETP.NE.U32.AND P0, PT, R18, RZ, PT ;  /* 0x000000ff1200720c */ /* 0x001fc80003f05070 */
[----:B------:R-:W-:-:S13]  /*0870*/  ISETP.NE.AND.EX P0, PT, R19, RZ, PT, P0 ;  /* 0x000000ff1300720c */ /* 0x000fda0003f05300 */
[----:B-12---:R-:W-:Y:S05]  /*0880*/  @!P0 BRA `(.L_x_6) ;  /* 0x0000000000288947 */ /* 0x006fea0003800000 */
[----:B------:R-:W0:Y:S02]  /*0890*/  LDC R15, c[0x0][0x634] ;  /* 0x00018d00ff0f7b82 */ /* 0x000e240000000800 */
[----:B0-----:R-:W-:-:S05]  /*08a0*/  IADD3 R15, P0, R8, R15, RZ ;  /* 0x0000000f080f7210 */ /* 0x001fca0007f1e0ff */
[----:B------:R-:W-:-:S04]  /*08b0*/  IMAD.X R17, RZ, RZ, R9, P0 ;  /* 0x000000ffff117224 */ /* 0x000fc800000e0609 */
[----:B------:R-:W-:-:S04]  /*08c0*/  IMAD.WIDE.U32 R10, R17, R18, RZ ;  /* 0x00000012110a7225 */ /* 0x000fc800078e00ff */
[----:B------:R-:W-:-:S04]  /*08d0*/  IMAD.WIDE.U32 R12, P0, R15, R19, R10 ;  /* 0x000000130f0c7225 */ /* 0x000fc8000780000a */
[----:B------:R-:W-:-:S04]  /*08e0*/  IMAD.WIDE.U32 R10, R15, R18, RZ ;  /* 0x000000120f0a7225 */ /* 0x000fc800078e00ff */
[----:B------:R-:W-:Y:S01]  /*08f0*/  IMAD.X R15, RZ, RZ, RZ, P0 ;  /* 0x000000ffff0f7224 */ /* 0x000fe200000e06ff */
[----:B------:R-:W-:Y:S01]  /*0900*/  IADD3 RZ, P0, R11, R12, RZ ;  /* 0x0000000c0bff7210 */ /* 0x000fe20007f1e0ff */
[----:B------:R-:W-:-:S04]  /*0910*/  IMAD.MOV.U32 R14, RZ, RZ, R13 ;  /* 0x000000ffff0e7224 */ /* 0x000fc800078e000d */
[----:B------:R-:W-:-:S08]  /*0920*/  IMAD.WIDE.U32.X R10, R17, R19, R14, P0 ;  /* 0x00000013110a7225 */ /* 0x000fd000000e040e */
.L_x_6:
[-CC-:B------:R-:W-:Y:S01]  /*0930*/  SHF.R.U64 R33, R10, R4.reuse, R11.reuse ;  /* 0x000000040a217219 */ /* 0x180fe2000000120b */
[----:B------:R-:W0:Y:S01]  /*0940*/  LDC R14, c[0x0][0x618] ;  /* 0x00018600ff0e7b82 */ /* 0x000e220000000800 */
[----:B------:R-:W-:Y:S01]  /*0950*/  SHF.R.U32.HI R7, RZ, R4, R11 ;  /* 0x00000004ff077219 */ /* 0x000fe2000001160b */
[----:B------:R-:W-:Y:S01]  /*0960*/  ULDC UR4, c[0x0][0x150] ;  /* 0x0000540000047ab9 */ /* 0x000fe20000000800 */
[----:B------:R-:W-:Y:S02]  /*0970*/  IADD3 R13, P0, RZ, -R33, RZ ;  /* 0x80000021ff0d7210 */ /* 0x000fe40007f1e0ff */
[----:B------:R-:W-:-:S03]  /*0980*/  I2FP.F32.U32 R4, R6 ;  /* 0x0000000600047245 */ /* 0x000fc60000201000 */
[----:B------:R-:W1:Y:S01]  /*0990*/  LDC.64 R28, c[0x0][0x640] ;  /* 0x00019000ff1c7b82 */ /* 0x000e620000000a00 */
[----:B------:R-:W-:Y:S02]  /*09a0*/  IMAD.X R15, RZ, RZ, ~R7, P0 ;  /* 0x000000ffff0f7224 */ /* 0x000fe400000e0e07 */
[----:B------:R-:W-:Y:S01]  /*09b0*/  FMUL R4, R4, UR4 ;  /* 0x0000000404047c20 */ /* 0x000fe20008400000 */
[----:B------:R-:W-:Y:S01]  /*09c0*/  IMAD.WIDE.U32 R10, R13, R20, R8 ;  /* 0x000000140d0a7225 */ /* 0x000fe200078e0008 */
[----:B------:R-:W-:-:S03]  /*09d0*/  ULDC UR4, c[0x0][0x154] ;  /* 0x0000550000047ab9 */ /* 0x000fc60000000800 */
[----:B------:R-:W-:Y:S01]  /*09e0*/  IMAD R12, R15, R20, RZ ;  /* 0x000000140f0c7224 */ /* 0x000fe200078e02ff */
[----:B------:R-:W2:Y:S01]  /*09f0*/  LDC R7, c[0x0][0x144] ;  /* 0x00005100ff077b82 */ /* 0x000ea20000000800 */
[----:B------:R-:W3:Y:S02]  /*0a00*/  F2I.U32.TRUNC.NTZ R4, R4 ;  /* 0x0000000400047305 */ /* 0x000ee4000020f000 */
[----:B------:R-:W-:-:S04]  /*0a10*/  IMAD R13, R13, R21, R12 ;  /* 0x000000150d0d7224 */ /* 0x000fc800078e020c */
[----:B------:R-:W-:Y:S01]  /*0a20*/  IMAD.IADD R11, R11, 0x1, R13 ;  /* 0x000000010b0b7824 */ /* 0x000fe200078e020d */
[----:B------:R-:W4:Y:S01]  /*0a30*/  LDC R22, c[0x0][0x608] ;  /* 0x00018200ff167b82 */ /* 0x000f220000000800 */
[----:B------:R-:W-:-:S03]  /*0a40*/  IMAD.MOV.U32 R13, RZ, RZ, -0x1 ;  /* 0xffffffffff0d7424 */ /* 0x000fc600078e00ff */
[-CC-:B0-----:R-:W-:Y:S02]  /*0a50*/  SHF.R.U64 R20, R10, R14.reuse, R11.reuse ;  /* 0x0000000e0a147219 */ /* 0x181fe4000000120b */
[----:B------:R-:W-:Y:S02]  /*0a60*/  I2FP.F32.U32 R10, R5 ;  /* 0x00000005000a7245 */ /* 0x000fe40000201000 */
[----:B------:R-:W0:Y:S01]  /*0a70*/  LDC R26, c[0x0][0x658] ;  /* 0x00019600ff1a7b82 */ /* 0x000e220000000800 */
[----:B-1----:R-:W-:Y:S01]  /*0a80*/  ISETP.NE.U32.AND P0, PT, R28, RZ, PT ;  /* 0x000000ff1c00720c */ /* 0x002fe20003f05070 */
[----:B---3--:R-:W-:Y:S02]  /*0a90*/  IMAD.MOV R12, RZ, RZ, -R4 ;  /* 0x000000ffff0c7224 */ /* 0x008fe400078e0a04 */
[----:B------:R-:W-:Y:S01]  /*0aa0*/  FMUL R10, R10, UR4 ;  /* 0x000000040a0a7c20 */ /* 0x000fe20008400000 */
[----:B------:R-:W-:Y:S02]  /*0ab0*/  SHF.R.U32.HI R11, RZ, R14, R11 ;  /* 0x0000000eff0b7219 */ /* 0x000fe4000001160b */
[----:B------:R-:W-:Y:S01]  /*0ac0*/  ISETP.NE.AND.EX P0, PT, R29, RZ, PT, P0 ;  /* 0x000000ff1d00720c */ /* 0x000fe20003f05300 */
[----:B------:R1:W3:Y:S01]  /*0ad0*/  F2I.U32.TRUNC.NTZ R17, R10 ;  /* 0x0000000a00117305 */ /* 0x0002e2000020f000 */
[----:B------:R-:W1:Y:S01]  /*0ae0*/  LDC R18, c[0x0][0x148] ;  /* 0x00005200ff127b82 */ /* 0x000e620000000800 */
[----:B--2---:R-:W-:-:S07]  /*0af0*/  IMAD R4, R7, R12, R6 ;  /* 0x0000000c07047224 */ /* 0x004fce00078e0206 */
[----:B------:R-:W2:Y:S01]  /*0b00*/  LDC R24, c[0x0][0x600] ;  /* 0x00018000ff187b82 */ /* 0x000ea20000000800 */
[-CC-:B----4-:R-:W-:Y:S02]  /*0b10*/  SHF.R.U64 R30, R20, R22.reuse, R11.reuse ;  /* 0x00000016141e7219 */ /* 0x190fe4000000120b */
[----:B------:R-:W-:Y:S01]  /*0b20*/  SHF.R.U32.HI R7, RZ, R22, R11 ;  /* 0x00000016ff077219 */ /* 0x000fe2000001160b */
[----:B------:R-:W-:-:S04]  /*0b30*/  IMAD.MOV.U32 R11, RZ, RZ, 0x1 ;  /* 0x00000001ff0b7424 */ /* 0x000fc800078e00ff */
[----:B------:R-:W4:Y:S01]  /*0b40*/  LDC R21, c[0x0][0x648] ;  /* 0x00019200ff157b82 */ /* 0x000f220000000800 */
[-C--:B0-----:R-:W-:Y:S02]  /*0b50*/  SHF.L.U32 R6, R13, R26.reuse, RZ ;  /* 0x0000001a0d067219 */ /* 0x081fe400000006ff */
[--C-:B------:R-:W-:Y:S02]  /*0b60*/  SHF.R.U64 R22, R30, R26, R7.reuse ;  /* 0x0000001a1e167219 */ /* 0x100fe40000001207 */
[----:B------:R-:W-:Y:S02]  /*0b70*/  LOP3.LUT R15, RZ, R6, RZ, 0x33, !PT ;  /* 0x00000006ff0f7212 */ /* 0x000fe400078e33ff */
[-C--:B------:R-:W-:Y:S01]  /*0b80*/  SHF.R.U32.HI R7, RZ, R26.reuse, R7 ;  /* 0x0000001aff077219 */ /* 0x080fe20000011607 */
[----:B------:R-:W0:Y:S01]  /*0b90*/  LDC R23, c[0x0][0x638] ;  /* 0x00018e00ff177b82 */ /* 0x000e220000000800 */
[----:B------:R-:W-:Y:S01]  /*0ba0*/  SHF.L.U32 R14, R11, R26, RZ ;  /* 0x0000001a0b0e7219 */ /* 0x000fe200000006ff */
[----:B------:R-:W-:-:S06]  /*0bb0*/  IMAD.MOV.U32 R6, RZ, RZ, R22 ;  /* 0x000000ffff067224 */ /* 0x000fcc00078e0016 */
[----:B------:R-:W0:Y:S01]  /*0bc0*/  LDC R25, c[0x0][0x610] ;  /* 0x00018400ff197b82 */ /* 0x000e220000000800 */
[----:B-1-3--:R-:W-:Y:S05]  /*0bd0*/  @!P0 BRA `(.L_x_7) ;  /* 0x0000000000288947 */ /* 0x00afea0003800000 */
[----:B------:R-:W1:Y:S02]  /*0be0*/  LDC R13, c[0x0][0x64c] ;  /* 0x00019300ff0d7b82 */ /* 0x000e640000000800 */
[----:B-1----:R-:W-:-:S05]  /*0bf0*/  IADD3 R13, P0, R22, R13, RZ ;  /* 0x0000000d160d7210 */ /* 0x002fca0007f1e0ff */
        /* <DEDUP_REMOVED lines=8> */
.L_x_7:
[----:B----4-:R-:W-:Y:S01]  /*0c80*/  SHF.R.U64 R6, R6, R21, R7 ;  /* 0x0000001506067219 */ /* 0x010fe20000001207 */
[----:B--2---:R-:W-:Y:S01]  /*0c90*/  VIADD R7, R24, 0xffffffff ;  /* 0xffffffff18077836 */ /* 0x004fe20000000000 */
[----:B------:R-:W-:Y:S01]  /*0ca0*/  LOP3.LUT R15, R30, R15, RZ, 0xc0, !PT ;  /* 0x0000000f1e0f7212 */ /* 0x000fe200078ec0ff */
[----:B------:R-:W-:Y:S02]  /*0cb0*/  IMAD.MOV R17, RZ, RZ, -R17 ;  /* 0x000000ffff117224 */ /* 0x000fe400078e0a11 */
[----:B------:R-:W-:Y:S01]  /*0cc0*/  IMAD.MOV R10, RZ, RZ, -R6 ;  /* 0x000000ffff0a7224 */ /* 0x000fe200078e0a06 */
[----:B------:R-:W-:Y:S01]  /*0cd0*/  LOP3.LUT R7, R20, R7, RZ, 0xc0, !PT ;  /* 0x0000000714077212 */ /* 0x000fe200078ec0ff */
[----:B------:R-:W-:Y:S02]  /*0ce0*/  @P2 IMAD R4, R18, R17, R5 ;  /* 0x0000001112042224 */ /* 0x000fe400078e0205 */
[----:B------:R-:W-:Y:S02]  /*0cf0*/  IMAD R15, R14, R6, R15 ;  /* 0x000000060e0f7224 */ /* 0x000fe400078e020f */
[----:B0-----:R-:W-:-:S02]  /*0d00*/  IMAD R5, R10, R23, R22 ;  /* 0x000000170a057224 */ /* 0x001fc400078e0216 */
[----:B------:R-:W-:Y:S02]  /*0d10*/  IMAD R4, R15, R25, R4 ;  /* 0x000000190f047224 */ /* 0x000fe400078e0204 */
[----:B------:R-:W-:Y:S02]  /*0d20*/  IMAD R5, R5, R24, R7 ;  /* 0x0000001805057224 */ /* 0x000fe400078e0207 */
[----:B------:R-:W-:-:S03]  /*0d30*/  IMAD.MOV.U32 R10, RZ, RZ, 0x1 ;  /* 0x00000001ff0a7424 */ /* 0x000fc600078e00ff */
[----:B------:R-:W-:Y:S02]  /*0d40*/  SEL R17, R5, R4, !P2 ;  /* 0x0000000405117207 */ /* 0x000fe40005000000 */
[----:B------:R-:W-:-:S07]  /*0d50*/  SEL R19, R4, R5, !P2 ;  /* 0x0000000504137207 */ /* 0x000fce0005000000 */
.L_x_5:
[----:B------:R-:W-:-:S08]  /*0d60*/  NOP ;  /* 0x0000000000007918 */ /* 0x000fd00000000000 */
[----:B------:R-:W0:Y:S02]  /*0d70*/  USETMAXREG.TRY_ALLOC.CTAPOOL UP0, 0xe8 ;  /* 0x000000e8000079c8 */ /* 0x000e240008000600 */
[----:B0-----:R-:W-:-:S13]  /*0d80*/  PLOP3.LUT P0, PT, PT, PT, UP0, 0x80, 0x0 ;  /* 0x000000000000781c */ /* 0x001fda0003f0f008 */
[----:B------:R-:W-:Y:S05]  /*0d90*/  @!P0 BRA `(.L_x_5) ;  /* 0xfffffffc00f08947 */ /* 0x000fea000383ffff */
[----:B------:R-:W-:Y:S01]  /*0da0*/  ULDC.64 UR4, c[0x0][0x598] ;  /* 0x0001660000047ab9 */ /* 0x000fe20000000a00 */
[----:B------:R-:W-:Y:S01]  /*0db0*/  ULDC.64 UR20, c[0x0][0x208] ;  /* 0x0000820000147ab9 */ /* 0x000fe20000000a00 */
[----:B------:R-:W-:-:S04]  /*0dc0*/  ISETP.NE.U32.AND P0, PT, RZ, UR4, PT ;  /* 0x00000004ff007c0c */ /* 0x000fc8000bf05070 */
[----:B------:R-:W-:-:S13]  /*0dd0*/  ISETP.NE.AND.EX P0, PT, RZ, UR5, PT, P0 ;  /* 0x00000005ff007c0c */ /* 0x000fda000bf05300 */
[----:B------:R-:W-:Y:S05]  /*0de0*/  @!P0 BRA `(.L_x_8) ;  /* 0x00000000001c8947 */ /* 0x000fea0003800000 */
[----:B------:R-:W0:Y:S02]  /*0df0*/  LDC.64 R4, c[0x0][0x598] ;  /* 0x00016600ff047b82 */ /* 0x000e240000000a00 */
[----:B0-----:R-:W2:Y:S02]  /*0e00*/  LDG.E.64 R4, desc[UR20][R4.64] ;  /* 0x0000001404047981 */ /* 0x001ea4000c1e1b00 */
[----:B--2---:R-:W-:-:S04]  /*0e10*/  ISETP.NE.U32.AND P0, PT, R4, RZ, PT ;  /* 0x000000ff0400720c */ /* 0x004fc80003f05070 */
[----:B------:R-:W-:-:S13]  /*0e20*/  ISETP.NE.AND.EX P0, PT, R5, RZ, PT, P0 ;  /* 0x000000ff0500720c */ /* 0x000fda0003f05300 */
[----:B------:R-:W-:Y:S05]  /*0e30*/  @!P0 BRA `(.L_x_8) ;  /* 0x0000000000088947 */ /* 0x000fea0003800000 */
[----:B------:R0:W5:Y:S01]  /*0e40*/  LD.E R6, desc[UR20][R4.64] ;  /* 0x0000001404067980 */ /* 0x000162000c101900 */
[----:B------:R-:W-:Y:S05]  /*0e50*/  BRA `(.L_x_9) ;  /* 0x0000000000207947 */ /* 0x000fea0003800000 */
.L_x_8:
[----:B------:R-:W-:Y:S02]  /*0e60*/  ULDC.64 UR4, c[0x0][0x588] ;  /* 0x0001620000047ab9 */ /* 0x000fe40000000a00 */
[----:B------:R-:W-:-:S04]  /*0e70*/  ISETP.NE.U32.AND P0, PT, RZ, UR4, PT ;  /* 0x00000004ff007c0c */ /* 0x000fc8000bf05070 */
[----:B------:R-:W-:-:S13]  /*0e80*/  ISETP.NE.AND.EX P0, PT, RZ, UR5, PT, P0 ;  /* 0x00000005ff007c0c */ /* 0x000fda000bf05300 */
[----:B------:R-:W-:Y:S05]  /*0e90*/  @!P0 BRA `(.L_x_10) ;  /* 0x00000000000c8947 */ /* 0x000fea0003800000 */
[----:B------:R-:W0:Y:S02]  /*0ea0*/  LDC.64 R6, c[0x0][0x588] ;  /* 0x00016200ff067b82 */ /* 0x000e240000000a00 */
[----:B0-----:R1:W5:Y:S01]  /*0eb0*/  LDG.E R6, desc[UR20][R6.64] ;  /* 0x0000001406067981 */ /* 0x001362000c1e1900 */
[----:B------:R-:W-:Y:S05]  /*0ec0*/  BRA `(.L_x_9) ;  /* 0x0000000000047947 */ /* 0x000fea0003800000 */
.L_x_10:
[----:B------:R-:W2:Y:S02]  /*0ed0*/  LDC R6, c[0x0][0x580] ;  /* 0x00016000ff067b82 */ /* 0x000ea40000000800 */
.L_x_9:
[----:B------:R-:W-:Y:S02]  /*0ee0*/  ULDC.64 UR4, c[0x0][0x5a0] ;  /* 0x0001680000047ab9 */ /* 0x000fe40000000a00 */
[----:B------:R-:W-:-:S04]  /*0ef0*/  ISETP.NE.U32.AND P0, PT, RZ, UR4, PT ;  /* 0x00000004ff007c0c */ /* 0x000fc8000bf05070 */
[----:B------:R-:W-:-:S13]  /*0f00*/  ISETP.NE.AND.EX P0, PT, RZ, UR5, PT, P0 ;  /* 0x00000005ff007c0c */ /* 0x000fda000bf05300 */
[----:B------:R-:W-:Y:S05]  /*0f10*/  @!P0 BRA `(.L_x_11) ;  /* 0x00000000001c8947 */ /* 0x000fea0003800000 */
[----:B0-----:R-:W0:Y:S02]  /*0f20*/  LDC.64 R4, c[0x0][0x5a0] ;  /* 0x00016800ff047b82 */ /* 0x001e240000000a00 */
[----:B0-----:R-:W3:Y:S02]  /*0f30*/  LDG.E.64 R4, desc[UR20][R4.64] ;  /* 0x0000001404047981 */ /* 0x001ee4000c1e1b00 */
[----:B---3--:R-:W-:-:S04]  /*0f40*/  ISETP.NE.U32.AND P0, PT, R4, RZ, PT ;  /* 0x000000ff0400720c */ /* 0x008fc80003f05070 */
[----:B------:R-:W-:-:S13]  /*0f50*/  ISETP.NE.AND.EX P0, PT, R5, RZ, PT, P0 ;  /* 0x000000ff0500720c */ /* 0x000fda0003f05300 */
[----:B------:R-:W-:Y:S05]  /*0f60*/  @!P0 BRA `(.L_x_11) ;  /* 0x0000000000088947 */ /* 0x000fea0003800000 */
[----:B-1----:R0:W5:Y:S01]  /*0f70*/  LD.E R7, desc[UR20][R4.64] ;  /* 0x0000001404077980 */ /* 0x002162000c101900 */
[----:B------:R-:W-:Y:S05]  /*0f80*/  BRA `(.L_x_12) ;  /* 0x0000000000207947 */ /* 0x000fea0003800000 */
.L_x_11:
[----:B------:R-:W-:Y:S02]  /*0f90*/  ULDC.64 UR4, c[0x0][0x590] ;  /* 0x0001640000047ab9 */ /* 0x000fe40000000a00 */
[----:B------:R-:W-:-:S04]  /*0fa0*/  ISETP.NE.U32.AND P0, PT, RZ, UR4, PT ;  /* 0x00000004ff007c0c */ /* 0x000fc8000bf05070 */
[----:B------:R-:W-:-:S13]  /*0fb0*/  ISETP.NE.AND.EX P0, PT, RZ, UR5, PT, P0 ;  /* 0x00000005ff007c0c */ /* 0x000fda000bf05300 */
[----:B------:R-:W-:Y:S05]  /*0fc0*/  @!P0 BRA `(.L_x_13) ;  /* 0x00000000000c8947 */ /* 0x000fea0003800000 */
[----:B0-----:R-:W1:Y:S02]  /*0fd0*/  LDC.64 R4, c[0x0][0x590] ;  /* 0x00016400ff047b82 */ /* 0x001e640000000a00 */
[----:B-1----:R1:W5:Y:S01]  /*0fe0*/  LDG.E R7, desc[UR20][R4.64] ;  /* 0x0000001404077981 */ /* 0x002362000c1e1900 */
[----:B------:R-:W-:Y:S05]  /*0ff0*/  BRA `(.L_x_12) ;  /* 0x0000000000047947 */ /* 0x000fea0003800000 */
.L_x_13:
[----:B-1----:R-:W3:Y:S02]  /*1000*/  LDC R7, c[0x0][0x584] ;  /* 0x00016100ff077b82 */ /* 0x002ee40000000800 */
.L_x_12:
[----:B------:R-:W-:-:S13]  /*1010*/  LOP3.LUT P0, RZ, R10, 0xff, RZ, 0xc0, !PT ;  /* 0x000000ff0aff7812 */ /* 0x000fda000780c0ff */
[----:B------:R-:W-:Y:S05]  /*1020*/  @!P0 EXIT ;  /* 0x000000000000894d */ /* 0x000fea0003800000 */
[----:B------:R-:W4:Y:S01]  /*1030*/  LDC R12, c[0x0][0x658] ;  /* 0x00019600ff0c7b82 */ /* 0x000f220000000800 */
[----:B------:R-:W-:Y:S01]  /*1040*/  LOP3.LUT R16, R16, 0x1, RZ, 0xc0, !PT ;  /* 0x0000000110107812 */ /* 0x000fe200078ec0ff */
[----:B------:R-:W-:Y:S01]  /*1050*/  ULDC.64 UR6, c[0x0][0x288] ;  /* 0x0000a20000067ab9 */ /* 0x000fe20000000a00 */
[----:B01----:R-:W-:Y:S01]  /*1060*/  SHF.R.U32.HI R4, RZ, 0x2, R2 ;  /* 0x00000002ff047819 */ /* 0x003fe20000011602 */
[----:B------:R-:W-:Y:S01]  /*1070*/  UIADD3 UR4, UR7, 0x7f, URZ ;  /* 0x0000007f07047890 */ /* 0x000fe2000fffe03f */
[----:B------:R-:W-:Y:S01]  /*1080*/  SHF.R.U32.HI R3, RZ, 0x1, R3 ;  /* 0x00000001ff037819 */ /* 0x000fe20000011603 */
[----:B------:R-:W-:Y:S01]  /*1090*/  IMAD.SHL.U32 R5, R16, 0x40, RZ ;  /* 0x0000004010057824 */ /* 0x000fe200078e00ff */
[----:B------:R-:W-:Y:S01]  /*10a0*/  LOP3.LUT R4, R4, 0x7, RZ, 0xc0, !PT ;  /* 0x0000000704047812 */ /* 0x000fe200078ec0ff */
[----:B------:R-:W-:Y:S01]  /*10b0*/  USHF.R.S32.HI UR5, URZ, 0x1f, UR4 ;  /* 0x0000001f3f057899 */ /* 0x000fe20008011404 */
[----:B------:R-:W-:Y:S01]  /*10c0*/  LOP3.LUT R10, R2, 0x3, RZ, 0xc0, !PT ;  /* 0x00000003020a7812 */ /* 0x000fe200078ec0ff */
[----:B------:R-:W-:Y:S01]  /*10d0*/  IMAD.U32 R11, RZ, RZ, UR6 ;  /* 0x00000006ff0b7e24 */ /* 0x000fe2000f8e00ff */
[----:B------:R-:W-:Y:S01]  /*10e0*/  LOP3.LUT R3, R3, 0x30, RZ, 0xc0, !PT ;  /* 0x0000003003037812 */ /* 0x000fe200078ec0ff */
[----:B------:R-:W-:Y:S01]  /*10f0*/  ULEA.HI UR5, UR5, UR4, URZ, 0x7 ;  /* 0x0000000405057291 */ /* 0x000fe2000f8f383f */
[--C-:B------:R-:W-:Y:S01]  /*1100*/  LOP3.LUT R5, R5, 0x40, R4.reuse, 0xe2, !PT ;  /* 0x0000004005057812 */ /* 0x100fe200078ee204 */
[----:B------:R-:W-:Y:S01]  /*1110*/  IMAD R10, R10, -0x2, R11 ;  /* 0xfffffffe0a0a7824 */ /* 0x000fe200078e020b */
[-C--:B------:R-:W-:Y:S01]  /*1120*/  IADD3 R11, RZ, -R3.reuse, -R4 ;  /* 0x80000003ff0b7210 */ /* 0x080fe20007ffe804 */
[----:B------:R-:W-:Y:S01]  /*1130*/  USHF.R.S32.HI UR9, URZ, 0x7, UR5 ;  /* 0x000000073f097899 */ /* 0x000fe20008011405 */
[----:B------:R-:W-:Y:S01]  /*1140*/  LOP3.LUT R4, R5, R3, RZ, 0xfc, !PT ;  /* 0x0000000305047212 */ /* 0x000fe200078efcff */
[----:B------:R-:W-:Y:S01]  /*1150*/  IMAD.MOV.U32 R3, RZ, RZ, -0x1 ;  /* 0xffffffffff037424 */ /* 0x000fe200078e00ff */
[----:B------:R-:W-:Y:S01]  /*1160*/  LOP3.LUT R13, R2, 0x80, RZ, 0xc0, !PT ;  /* 0x00000080020d7812 */ /* 0x000fe200078ec0ff */
[----:B------:R-:W-:Y:S01]  /*1170*/  IMAD.MOV.U32 R5, RZ, RZ, 0x1 ;  /* 0x00000001ff057424 */ /* 0x000fe200078e00ff */
[----:B------:R-:W-:Y:S01]  /*1180*/  UISETP.LT.AND UP0, UPT, UR9, 0x1, UPT ;  /* 0x000000010900788c */ /* 0x000fe2000bf01270 */
[----:B------:R-:W-:Y:S01]  /*1190*/  IMAD R15, R16, -0x40, R11 ;  /* 0xffffffc0100f7824 */ /* 0x000fe200078e020b */
[----:B------:R-:W-:Y:S01]  /*11a0*/  ULDC UR4, c[0x0][0x284] ;  /* 0x0000a10000047ab9 */ /* 0x000fe20000000800 */
[-C--:B----4-:R-:W-:Y:S01]  /*11b0*/  SHF.L.U32 R3, R3, R12.reuse, RZ ;  /* 0x0000000c03037219 */ /* 0x090fe200000006ff */
[----:B------:R-:W-:Y:S01]  /*11c0*/  USEL UR10, UR9, 0x1, UP0 ;  /* 0x00000001090a7887 */ /* 0x000fe20008000000 */
[----:B------:R-:W-:Y:S01]  /*11d0*/  SHF.L.U32 R11, R5, R12, RZ ;  /* 0x0000000c050b7219 */ /* 0x000fe200000006ff */
[----:B------:R-:W-:Y:S01]  /*11e0*/  IMAD.SHL.U32 R12, R2, 0x2, RZ ;  /* 0x00000002020c7824 */ /* 0x000fe200078e00ff */
[----:B------:R-:W-:Y:S01]  /*11f0*/  LOP3.LUT R40, R0, 0x1, RZ, 0xfc, !PT ;  /* 0x0000000100287812 */ /* 0x000fe200078efcff */
[----:B------:R-:W-:Y:S01]  /*1200*/  IMAD.MOV.U32 R5, RZ, RZ, RZ ;  /* 0x000000ffff057224 */ /* 0x000fe200078e00ff */
[----:B------:R-:W-:Y:S01]  /*1210*/  SHF.R.U32.HI R13, RZ, 0x7, R13 ;  /* 0x00000007ff0d7819 */ /* 0x000fe2000001160d */
[----:B------:R-:W-:Y:S01]  /*1220*/  VIADD R15, R15, UR4 ;  /* 0x000000040f0f7c36 */ /* 0x000fe20008000000 */
[----:B------:R-:W-:Y:S01]  /*1230*/  LOP3.LUT R14, RZ, R3, RZ, 0x33, !PT ;  /* 0x00000003ff0e7212 */ /* 0x000fe200078e33ff */
[----:B------:R-:W-:Y:S01]  /*1240*/  UIADD3 UR10, UR9, -UR10, URZ ;  /* 0x8000000a090a7290 */ /* 0x000fe2000fffe03f */
[----:B------:R-:W-:Y:S01]  /*1250*/  UMOV UR4, URZ ;  /* 0x0000003f00047c82 */ /* 0x000fe20008000000 */
[----:B------:R-:W-:-:S10]  /*1260*/  UMOV UR5, URZ ;  /* 0x0000003f00057c82 */ /* 0x000fd40008000000 */
.L_x_54:
[----:B------:R-:W0:Y:S01]  /*1270*/  SHFL.IDX PT, R3, R13, RZ, 0x1f ;  /* 0x00001fff0d037589 */ /* 0x000e2200000e0000 */
[----:B------:R-:W1:Y:S01]  /*1280*/  S2UR UR8, SR_CgaCtaId ;  /* 0x00000000000879c3 */ /* 0x000e620000008800 */
[----:B------:R-:W-:Y:S01]  /*1290*/  UMOV UR11, 0x400 ;  /* 0x00000400000b7882 */ /* 0x000fe20000000000 */
[----:B------:R-:W-:Y:S01]  /*12a0*/  UMOV UR22, UR5 ;  /* 0x0000000500167c82 */ /* 0x000fe20008000000 */
[----:B------:R-:W-:Y:S01]  /*12b0*/  IMAD.MOV.U32 R32, RZ, RZ, RZ ;  /* 0x000000ffff207224 */ /* 0x000fe200078e00ff */
[----:B------:R-:W-:Y:S02]  /*12c0*/  CS2R R34, SRZ ;  /* 0x0000000000227805 */ /* 0x000fe4000001ff00 */
[----:B------:R-:W-:Y:S02]  /*12d0*/  CS2R R36, SRZ ;  /* 0x0000000000247805 */ /* 0x000fe4000001ff00 */
[----:B------:R-:W-:Y:S01]  /*12e0*/  CS2R R38, SRZ ;  /* 0x0000000000267805 */ /* 0x000fe2000001ff00 */
[----:B------:R-:W-:Y:S01]  /*12f0*/  IMAD.MOV.U32 R41, RZ, RZ, RZ ;  /* 0x000000ffff297224 */ /* 0x000fe200078e00ff */
[----:B------:R-:W4:Y:S01]  /*1300*/  LDC R2, c[0x0][0x28c] ;  /* 0x0000a300ff027b82 */ /* 0x000f220000000800 */
[----:B------:R-:W-:Y:S01]  /*1310*/  IMAD.U32 R18, RZ, RZ, UR4 ;  /* 0x00000004ff127e24 */ /* 0x000fe2000f8e00ff */
[----:B------:R-:W-:-:S02]  /*1320*/  CS2R R24, SRZ ;  /* 0x0000000000187805 */ /* 0x000fc4000001ff00 */
[----:B------:R-:W-:Y:S02]  /*1330*/  CS2R R26, SRZ ;  /* 0x00000000001a7805 */ /* 0x000fe4000001ff00 */
[----:B------:R-:W-:Y:S02]  /*1340*/  CS2R R28, SRZ ;  /* 0x00000000001c7805 */ /* 0x000fe4000001ff00 */
[----:B------:R-:W-:Y:S02]  /*1350*/  CS2R R30, SRZ ;  /* 0x00000000001e7805 */ /* 0x000fe4000001ff00 */
[----:B0-----:R-:W-:Y:S01]  /*1360*/  R2UR UR6, R3 ;  /* 0x00000000030672ca */ /* 0x001fe200000e0000 */
[----:B-1----:R-:W-:Y:S01]  /*1370*/  ULEA UR11, UR8, UR11, 0x18 ;  /* 0x0000000b080b7291 */ /* 0x002fe2000f8ec03f */
[----:B----4-:R-:W-:-:S11]  /*1380*/  ISETP.GE.AND P0, PT, R2, 0x1, PT ;  /* 0x000000010200780c */ /* 0x010fd60003f06270 */
[----:B------:R-:W-:-:S04]  /*1390*/  ULEA.HI UR7, UR6, UR6, URZ, 0x1 ;  /* 0x0000000606077291 */ /* 0x000fc8000f8f083f */
[----:B------:R-:W-:-:S04]  /*13a0*/  ULOP3.LUT UR7, UR7, 0x7fffe, URZ, 0xc0, !UPT ;  /* 0x0007fffe07077892 */ /* 0x000fc8000f8ec03f */
[----:B------:R-:W-:-:S03]  /*13b0*/  UIADD3 UR8, UR6, -UR7, URZ ;  /* 0x8000000706087290 */ /* 0x000fc6000fffe03f */
[----:B------:R-:W-:Y:S01]  /*13c0*/  UMOV UR6, URZ ;  /* 0x0000003f00067c82 */ /* 0x000fe20008000000 */
[----:B------:R-:W-:Y:S01]  /*13d0*/  ULEA UR8, UR8, UR11, 0xd ;  /* 0x0000000b08087291 */ /* 0x000fe2000f8e683f */
[----:B------:R-:W-:-:S03]  /*13e0*/  UMOV UR7, URZ ;  /* 0x0000003f00077c82 */ /* 0x000fc60008000000 */
[----:B------:R-:W-:-:S04]  /*13f0*/  UIADD3 UR8, UR8, 0x180, URZ ;  /* 0x0000018008087890 */ /* 0x000fc8000fffe03f */
[----:B------:R-:W-:-:S04]  /*1400*/  USHF.R.U32.HI UR8, URZ, 0x4, UR8 ;  /* 0x000000043f087899 */ /* 0x000fc80008011608 */
[----:B------:R-:W-:-:S04]  /*1410*/  ULOP3.LUT UR8, UR8, 0x3fff, URZ, 0xc0, !UPT ;  /* 0x00003fff08087892 */ /* 0x000fc8000f8ec03f */
[----:B------:R-:W-:-:S03]  /*1420*/  ULOP3.LUT UR12, UR8, 0x10000, URZ, 0xfc, !UPT ;  /* 0x00010000080c7892 */ /* 0x000fc6000f8efc3f */
[----:B------:R-:W-:Y:S01]  /*1430*/  UMOV UR8, URZ ;  /* 0x0000003f00087c82 */ /* 0x000fe20008000000 */
[----:B-----5:R-:W-:Y:S08]  /*1440*/  @!P0 BRA `(.L_x_14) ;  /* 0x00000004000c8947 */ /* 0x020ff00003800000 */
[----:B------:R-:W-:-:S13]  /*1450*/  ISETP.NE.AND P1, PT, R40, 0x3, PT ;  /* 0x000000032800780c */ /* 0x000fda0003f25270 */
[----:B------:R-:W-:Y:S05]  /*1460*/  @!P1 BRA `(.L_x_15) ;  /* 0x0000000000049947 */ /* 0x000fea0003800000 */
[----:B------:R-:W-:Y:S01]  /*1470*/  BPT.TRAP 0x1 ;  /* 0x000000040000795c */ /* 0x000fe20000300000 */
.L_x_15:
[----:B------:R-:W-:Y:S01]  /*1480*/  ULEA UR6, UR5, UR11, 0x3 ;  /* 0x0000000b05067291 */ /* 0x000fe2000f8e183f */
[----:B------:R-:W-:-:S05]  /*1490*/  IMAD.U32 R2, RZ, RZ, UR4 ;  /* 0x00000004ff027e24 */ /* 0x000fca000f8e00ff */
[----:B------:R-:W-:-:S04]  /*14a0*/  SHF.L.U32 R2, R2, 0x1f, RZ ;  /* 0x0000001f02027819 */ /* 0x000fc800000006ff */
[----:B------:R0:W1:Y:S01]  /*14b0*/  SYNCS.PHASECHK.TRANS64.TRYWAIT P0, [UR6], R2 ;  /* 0x00000002ff0075a7 */ /* 0x0000620008000146 */
[----:B------:R-:W-:Y:S05]  /*14c0*/  @!P1 BRA `(.L_x_16) ;  /* 0x0000000000049947 */ /* 0x000fea0003800000 */
[----:B------:R-:W-:Y:S01]  /*14d0*/  BPT.TRAP 0x1 ;  /* 0x000000040000795c */ /* 0x000fe20000300000 */
.L_x_16:
[----:B-1----:R-:W-:Y:S05]  /*14e0*/  @P0 BRA `(.L_x_17) ;  /* 0x0000000000080947 */ /* 0x002fea0003800000 */
[----:B------:R-:W1:Y:S02]  /*14f0*/  SYNCS.PHASECHK.TRANS64.TRYWAIT P0, [UR6], R2 ;  /* 0x00000002ff0075a7 */ /* 0x000e640008000146 */
[----:B-1----:R-:W-:Y:S05]  /*1500*/  @!P0 BRA `(.L_x_18) ;  /* 0x0000003800008947 */ /* 0x002fea0003800000 */
.L_x_17:
[----:B------:R-:W-:Y:S01]  /*1510*/  UIADD3 UR6, UR11, 0x30180, URZ ;  /* 0x000301800b067890 */ /* 0x000fe2000fffe03f */
[----:B------:R-:W-:Y:S01]  /*1520*/  WARPGROUP.ARRIVE ;  /* 0x00000000000079c5 */ /* 0x000fe20000000000 */
[----:B------:R-:W-:Y:S01]  /*1530*/  UMOV UR17, 0x40000040 ;  /* 0x4000004000117882 */ /* 0x000fe20000000000 */
[----:B------:R-:W-:Y:S01]  /*1540*/  UMOV UR19, 0x40000040 ;  /* 0x4000004000137882 */ /* 0x000fe20000000000 */
[----:B------:R-:W-:Y:S01]  /*1550*/  USHF.R.U32.HI UR6, URZ, 0x4, UR6 ;  /* 0x000000043f067899 */ /* 0x000fe20008011606 */
[----:B------:R-:W-:Y:S01]  /*1560*/  IMAD.MOV.U32 R32, RZ, RZ, RZ ;  /* 0x000000ffff207224 */ /* 0x000fe200078e00ff */
[----:B------:R-:W-:Y:S02]  /*1570*/  CS2R R34, SRZ ;  /* 0x0000000000227805 */ /* 0x000fe4000001ff00 */
[----:B------:R-:W-:Y:S01]  /*1580*/  CS2R R36, SRZ ;  /* 0x0000000000247805 */ /* 0x000fe2000001ff00 */
[----:B------:R-:W-:Y:S01]  /*1590*/  ULOP3.LUT UR6, UR6, 0x3fff, URZ, 0xc0, !UPT ;  /* 0x00003fff06067892 */ /* 0x000fe2000f8ec03f */
[----:B------:R-:W-:Y:S01]  /*15a0*/  CS2R R38, SRZ ;  /* 0x0000000000267805 */ /* 0x000fe2000001ff00 */
[----:B------:R-:W-:-:S02]  /*15b0*/  IMAD.MOV.U32 R41, RZ, RZ, RZ ;  /* 0x000000ffff297224 */ /* 0x000fc400078e00ff */
[----:B------:R-:W-:Y:S02]  /*15c0*/  ULOP3.LUT UR7, UR6, 0x10000, URZ, 0xfc, !UPT ;  /* 0x0001000006077892 */ /* 0x000fe4000f8efc3f */
[----:B------:R-:W-:Y:S02]  /*15d0*/  ULEA UR6, UR5, UR12, 0xa ;  /* 0x0000000c05067291 */ /* 0x000fe4000f8e503f */
[----:B------:R-:W-:-:S05]  /*15e0*/  ULEA UR7, UR5, UR7, 0x7 ;  /* 0x0000000705077291 */ /* 0x000fca000f8e383f */
[----:B------:R-:W-:Y:S02]  /*15f0*/  UMOV UR16, UR6 ;  /* 0x0000000600107c82 */ /* 0x000fe40008000000 */
[----:B------:R-:W-:Y:S02]  /*1600*/  UMOV UR18, UR7 ;  /* 0x0000000700127c82 */ /* 0x000fe40008000000 */
[----:B------:R-:W-:Y:S01]  /*1610*/  QGMMA.64x16x32.F32.E4M3.E4M3 R24, gdesc[UR16], RZ, !UPT ;  /* 0x00200000101879f3 */ /* 0x000fe2000c7008ff */
[----:B------:R-:W-:Y:S02]  /*1620*/  UIADD3 UR16, UR6, 0x2, URZ ;  /* 0x0000000206107890 */ /* 0x000fe4000fffe03f */
[----:B------:R-:W-:Y:S01]  /*1630*/  UIADD3 UR18, UR7, 0x2, URZ ;  /* 0x0000000207127890 */ /* 0x000fe2000fffe03f */
[----:B------:R-:W-:Y:S01]  /*1640*/  UMOV UR17, 0x40000040 ;  /* 0x4000004000117882 */ /* 0x000fe20000000000 */
[----:B------:R-:W-:-:S07]  /*1650*/  UMOV UR19, 0x40000040 ;  /* 0x4000004000137882 */ /* 0x000fce0000000000 */
[----:B------:R-:W-:Y:S01]  /*1660*/  QGMMA.64x16x32.F32.E4M3.E4M3 R24, gdesc[UR16], R24 ;  /* 0x00200000101879f3 */ /* 0x000fe20008700818 */
[----:B------:R-:W-:Y:S02]  /*1670*/  UIADD3 UR16, UR6, 0x4, URZ ;  /* 0x0000000406107890 */ /* 0x000fe4000fffe03f */
[----:B------:R-:W-:Y:S01]  /*1680*/  UIADD3 UR18, UR7, 0x4, URZ ;  /* 0x0000000407127890 */ /* 0x000fe2000fffe03f */
[----:B------:R-:W-:Y:S01]  /*1690*/  UMOV UR17, 0x40000040 ;  /* 0x4000004000117882 */ /* 0x000fe20000000000 */
[----:B------:R-:W-:-:S07]  /*16a0*/  UMOV UR19, 0x40000040 ;  /* 0x4000004000137882 */ /* 0x000fce0000000000 */
[----:B------:R-:W-:Y:S01]  /*16b0*/  QGMMA.64x16x32.F32.E4M3.E4M3 R24, gdesc[UR16], R24 ;  /* 0x00200000101879f3 */ /* 0x000fe20008700818 */
[----:B------:R-:W-:Y:S02]  /*16c0*/  UIADD3 UR16, UR6, 0x6, URZ ;  /* 0x0000000606107890 */ /* 0x000fe4000fffe03f */
[----:B------:R-:W-:Y:S01]  /*16d0*/  UIADD3 UR18, UR7, 0x6, URZ ;  /* 0x0000000607127890 */ /* 0x000fe2000fffe03f */
[----:B------:R-:W-:Y:S01]  /*16e0*/  ULDC UR6, c[0x0][0x50c] ;  /* 0x0001430000067ab9 */ /* 0x000fe20000000800 */
[----:B------:R-:W-:Y:S01]  /*16f0*/  UMOV UR17, 0x40000040 ;  /* 0x4000004000117882 */ /* 0x000fe20000000000 */
[----:B------:R-:W-:Y:S01]  /*1700*/  UISETP.NE.AND UP0, UPT, UR6, 0x4, UPT ;  /* 0x000000040600788c */ /* 0x000fe2000bf05270 */
[----:B------:R-:W-:Y:S02]  /*1710*/  UMOV UR19, 0x40000040 ;  /* 0x4000004000137882 */ /* 0x000fe40000000000 */
[----:B------:R-:W-:Y:S01]  /*1720*/  UMOV UR6, 0x4 ;  /* 0x0000000400067882 */ /* 0x000fe20000000000 */
[----:B------:R-:W-:-:S06]  /*1730*/  USEL UR7, URZ, 0x1, UP0 ;  /* 0x000000013f077887 */ /* 0x000fcc0008000000 */
[----:B------:R-:W-:Y:S01]  /*1740*/  ISETP.NE.AND P0, PT, RZ, UR7, PT ;  /* 0x00000007ff007c0c */ /* 0x000fe2000bf05270 */
[----:B------:R-:W-:-:S12]  /*1750*/  QGMMA.64x16x32.F32.E4M3.E4M3 R24, gdesc[UR16], R24, gsb0 ;  /* 0x00200000101879f3 */ /* 0x000fd80008000818 */
[----:B------:R-:W-:Y:S05]  /*1760*/  @!P0 BRA `(.L_x_19) ;  /* 0x0000000000288947 */ /* 0x000fea0003800000 */
[----:B------:R-:W-:Y:S02]  /*1770*/  WARPGROUP.DEPBAR.LE gsb0, 0x0 ;  /* 0x00008000000079c5 */ /* 0x000fe40000010000 */
[----:B------:R-:W-:-:S01]  /*1780*/  FADD R41, RZ, R24 ;  /* 0x00000018ff297221 */ /* 0x000fc20000000000 */
[----:B------:R-:W-:Y:S01]  /*1790*/  FADD R38, RZ, R25 ;  /* 0x00000019ff267221 */ /* 0x000fe20000000000 */
[----:B------:R-:W-:-:S01]  /*17a0*/  FADD R39, RZ, R26 ;  /* 0x0000001aff277221 */ /* 0x000fc20000000000 */
[----:B------:R-:W-:Y:S01]  /*17b0*/  FADD R36, RZ, R27 ;  /* 0x0000001bff247221 */ /* 0x000fe20000000000 */
[----:B------:R-:W-:-:S01]  /*17c0*/  FADD R37, RZ, R28 ;  /* 0x0000001cff257221 */ /* 0x000fc20000000000 */
[----:B------:R-:W-:Y:S01]  /*17d0*/  FADD R34, RZ, R29 ;  /* 0x0000001dff227221 */ /* 0x000fe20000000000 */
[----:B------:R-:W-:-:S01]  /*17e0*/  FADD R35, RZ, R30 ;  /* 0x0000001eff237221 */ /* 0x000fc20000000000 */
[----:B------:R-:W-:Y:S01]  /*17f0*/  FADD R32, RZ, R31 ;  /* 0x0000001fff207221 */ /* 0x000fe20000000000 */
[----:B------:R-:W-:-:S06]  /*1800*/  UMOV UR6, URZ ;  /* 0x0000003f00067c82 */ /* 0x000fcc0008000000 */
.L_x_19:
[----:B------:R-:W-:-:S04]  /*1810*/  UIADD3 UR22, UR5, 0x1, URZ ;  /* 0x0000000105167890 */ /* 0x000fc8000fffe03f */
[----:B------:R-:W-:-:S04]  /*1820*/  UISETP.NE.AND UP0, UPT, UR22, 0xc, UPT ;  /* 0x0000000c1600788c */ /* 0x000fc8000bf05270 */
[----:B------:R-:W-:Y:S02]  /*1830*/  USEL UR8, URZ, 0x1, UP0 ;  /* 0x000000013f087887 */ /* 0x000fe40008000000 */
[----:B------:R-:W-:Y:S02]  /*1840*/  USEL UR22, UR22, URZ, UP0 ;  /* 0x0000003f16167287 */ /* 0x000fe40008000000 */
[----:B------:R-:W-:-:S06]  /*1850*/  ULOP3.LUT UR8, UR4, UR8, URZ, 0x3c, !UPT ;  /* 0x0000000804087292 */ /* 0x000fcc000f8e3c3f */
[----:B------:R-:W-:Y:S01]  /*1860*/  IMAD.U32 R18, RZ, RZ, UR8 ;  /* 0x00000008ff127e24 */ /* 0x000fe2000f8e00ff */
[----:B------:R-:W-:-:S06]  /*1870*/  UMOV UR8, 0x1 ;  /* 0x0000000100087882 */ /* 0x000fcc0000000000 */
.L_x_14:
[----:B------:R-:W-:-:S06]  /*1880*/  UISETP.GE.AND UP0, UPT, UR10, 0x1, UPT ;  /* 0x000000010a00788c */ /* 0x000fcc000bf06270 */
[----:B------:R-:W-:-:S13]  /*1890*/  PLOP3.LUT P0, PT, PT, PT, UP0, 0x80, 0x0 ;  /* 0x000000000000781c */ /* 0x000fda0003f0f008 */
[----:B------:R-:W-:Y:S05]  /*18a0*/  @!P0 BRA `(.L_x_20) ;  /* 0x0000000400508947 */ /* 0x000fea0003800000 */
[----:B01----:R-:W-:Y:S01]  /*18b0*/  IMAD.U32 R2, RZ, RZ, UR10 ;  /* 0x0000000aff027e24 */ /* 0x003fe2000f8e00ff */
[----:B------:R-:W-:Y:S01]  /*18c0*/  UMOV UR23, UR5 ;  /* 0x0000000500177c82 */ /* 0x000fe20008000000 */
[----:B------:R-:W-:-:S05]  /*18d0*/  ULDC UR24, c[0x0][0x50c] ;  /* 0x0001430000187ab9 */ /* 0x000fca0000000800 */
.L_x_28:
[----:B------:R-:W-:-:S13]  /*18e0*/  ISETP.NE.AND P1, PT, R40, 0x3, PT ;  /* 0x000000032800780c */ /* 0x000fda0003f25270 */
[----:B01----:R-:W-:Y:S05]  /*18f0*/  @!P1 BRA `(.L_x_21) ;  /* 0x0000000000049947 */ /* 0x003fea0003800000 */
[----:B------:R-:W-:Y:S01]  /*1900*/  BPT.TRAP 0x1 ;  /* 0x000000040000795c */ /* 0x000fe20000300000 */
.L_x_21:
[----:B------:R-:W0:Y:S01]  /*1910*/  S2UR UR16, SR_CgaCtaId ;  /* 0x00000000001079c3 */ /* 0x000e220000008800 */
[----:B------:R-:W-:Y:S01]  /*1920*/  UMOV UR11, 0x400 ;  /* 0x00000400000b7882 */ /* 0x000fe20000000000 */
[----:B------:R-:W-:Y:S01]  /*1930*/  SHF.L.U32 R3, R18, 0x1f, RZ ;  /* 0x0000001f12037819 */ /* 0x000fe200000006ff */
[----:B0-----:R-:W-:-:S04]  /*1940*/  ULEA UR11, UR16, UR11, 0x18 ;  /* 0x0000000b100b7291 */ /* 0x001fc8000f8ec03f */
[----:B------:R-:W-:-:S09]  /*1950*/  ULEA UR16, UR22, UR11, 0x3 ;  /* 0x0000000b16107291 */ /* 0x000fd2000f8e183f */
[----:B------:R0:W1:Y:S01]  /*1960*/  SYNCS.PHASECHK.TRANS64.TRYWAIT P0, [UR16], R3 ;  /* 0x00000003ff0075a7 */ /* 0x0000620008000150 */
[----:B------:R-:W-:Y:S05]  /*1970*/  @!P1 BRA `(.L_x_22) ;  /* 0x0000000000049947 */ /* 0x000fea0003800000 */
[----:B------:R-:W-:Y:S01]  /*1980*/  BPT.TRAP 0x1 ;  /* 0x000000040000795c */ /* 0x000fe20000300000 */
.L_x_22:
[----:B-1----:R-:W-:Y:S05]  /*1990*/  @P0 BRA `(.L_x_23) ;  /* 0x0000000000080947 */ /* 0x002fea0003800000 */
[----:B------:R-:W1:Y:S02]  /*19a0*/  SYNCS.PHASECHK.TRANS64.TRYWAIT P0, [UR16], R3 ;  /* 0x00000003ff0075a7 */ /* 0x000e640008000150 */
[----:B-1----:R-:W-:Y:S05]  /*19b0*/  @!P0 BRA `(.L_x_24) ;  /* 0x0000003000ec8947 */ /* 0x002fea0003800000 */
.L_x_23:
[----:B------:R-:W-:Y:S01]  /*19c0*/  UIADD3 UR16, UR11, 0x30180, URZ ;  /* 0x000301800b107890 */ /* 0x000fe2000fffe03f */
[----:B------:R-:W-:Y:S01]  /*19d0*/  WARPGROUP.ARRIVE ;  /* 0x00000000000079c5 */ /* 0x000fe20000000000 */
[----:B------:R-:W-:Y:S02]  /*19e0*/  UISETP.NE.AND UP0, UPT, UR7, URZ, UPT ;  /* 0x0000003f0700728c */ /* 0x000fe4000bf05270 */
[----:B------:R-:W-:Y:S02]  /*19f0*/  USHF.R.U32.HI UR16, URZ, 0x4, UR16 ;  /* 0x000000043f107899 */ /* 0x000fe40008011610 */
[----:B------:R-:W-:Y:S02]  /*1a00*/  USEL UR8, UR8, URZ, !UP0 ;  /* 0x0000003f08087287 */ /* 0x000fe4000c000000 */
[----:B------:R-:W-:Y:S02]  /*1a10*/  ULOP3.LUT UR16, UR16, 0x3fff, URZ, 0xc0, !UPT ;  /* 0x00003fff10107892 */ /* 0x000fe4000f8ec03f */
[----:B------:R-:W-:-:S02]  /*1a20*/  UISETP.NE.U32.AND UP0, UPT, UR8, URZ, UPT ;  /* 0x0000003f0800728c */ /* 0x000fc4000bf05070 */
[----:B------:R-:W-:Y:S02]  /*1a30*/  ULOP3.LUT UR8, UR16, 0x10000, URZ, 0xfc, !UPT ;  /* 0x0001000010087892 */ /* 0x000fe4000f8efc3f */
[----:B------:R-:W-:Y:S02]  /*1a40*/  ULEA UR7, UR22, UR12, 0xa ;  /* 0x0000000c16077291 */ /* 0x000fe4000f8e503f */
[----:B------:R-:W-:Y:S01]  /*1a50*/  ULEA UR8, UR22, UR8, 0x7 ;  /* 0x0000000816087291 */ /* 0x000fe2000f8e383f */
[----:B------:R-:W-:Y:S01]  /*1a60*/  UMOV UR17, 0x40000040 ;  /* 0x4000004000117882 */ /* 0x000fe20000000000 */
[----:B------:R-:W-:Y:S01]  /*1a70*/  UMOV UR19, 0x40000040 ;  /* 0x4000004000137882 */ /* 0x000fe20000000000 */
[----:B------:R-:W-:Y:S02]  /*1a80*/  UIADD3 UR6, UR6, 0x4, URZ ;  /* 0x0000000406067890 */ /* 0x000fe4000fffe03f */
[----:B------:R-:W-:Y:S02]  /*1a90*/  UMOV UR16, UR7 ;  /* 0x0000000700107c82 */ /* 0x000fe40008000000 */
[----:B------:R-:W-:-:S02]  /*1aa0*/  UMOV UR18, UR8 ;  /* 0x0000000800127c82 */ /* 0x000fc40008000000 */
[----:B------:R-:W-:Y:S01]  /*1ab0*/  QGMMA.64x16x32.F32.E4M3.E4M3 R24, gdesc[UR16], R24, UP0 ;  /* 0x00200000101879f3 */ /* 0x000fe2000bf00818 */
[----:B------:R-:W-:Y:S02]  /*1ac0*/  UIADD3 UR16, UR7, 0x2, URZ ;  /* 0x0000000207107890 */ /* 0x000fe4000fffe03f */
[----:B------:R-:W-:Y:S01]  /*1ad0*/  UIADD3 UR18, UR8, 0x2, URZ ;  /* 0x0000000208127890 */ /* 0x000fe2000fffe03f */
[----:B------:R-:W-:Y:S01]  /*1ae0*/  UMOV UR17, 0x40000040 ;  /* 0x4000004000117882 */ /* 0x000fe20000000000 */
[----:B------:R-:W-:Y:S01]  /*1af0*/  UMOV UR19, 0x40000040 ;  /* 0x4000004000137882 */ /* 0x000fe20000000000 */
[----:B------:R-:W-:-:S06]  /*1b00*/  UISETP.NE.AND UP0, UPT, UR6, UR24, UPT ;  /* 0x000000180600728c */ /* 0x000fcc000bf05270 */
        /* <DEDUP_REMOVED lines=9> */
[----:B------:R-:W-:Y:S01]  /*1ba0*/  UMOV UR19, 0x40000040 ;  /* 0x4000004000137882 */ /* 0x000fe20000000000 */
[----:B------:R-:W-:-:S06]  /*1bb0*/  USEL UR7, URZ, 0x1, UP0 ;  /* 0x000000013f077887 */ /* 0x000fcc0008000000 */
[----:B------:R-:W-:Y:S01]  /*1bc0*/  ISETP.NE.AND P0, PT, RZ, UR7, PT ;  /* 0x00000007ff007c0c */ /* 0x000fe2000bf05270 */
[----:B------:R-:W-:Y:S03]  /*1bd0*/  QGMMA.64x16x32.F32.E4M3.E4M3 R24, gdesc[UR16], R24, gsb0 ;  /* 0x00200000101879f3 */ /* 0x000fe60008000818 */
[----:B------:R-:W-:-:S09]  /*1be0*/  WARPGROUP.DEPBAR.LE gsb0, 0x1 ;  /* 0x00008000000079c5 */ /* 0x000fd20000010100 */
[----:B------:R-:W-:Y:S05]  /*1bf0*/  @!P0 BRA `(.L_x_25) ;  /* 0x0000000000288947 */ /* 0x000fea0003800000 */
[----:B------:R-:W-:Y:S02]  /*1c00*/  WARPGROUP.DEPBAR.LE gsb0, 0x0 ;  /* 0x00008000000079c5 */ /* 0x000fe40000010000 */
[----:B------:R-:W-:-:S01]  /*1c10*/  FADD R41, R24, R41 ;  /* 0x0000002918297221 */ /* 0x000fc20000000000 */
[----:B------:R-:W-:Y:S01]  /*1c20*/  FADD R38, R25, R38 ;  /* 0x0000002619267221 */ /* 0x000fe20000000000 */
[----:B------:R-:W-:-:S01]  /*1c30*/  FADD R39, R26, R39 ;  /* 0x000000271a277221 */ /* 0x000fc20000000000 */
[----:B------:R-:W-:Y:S01]  /*1c40*/  FADD R36, R27, R36 ;  /* 0x000000241b247221 */ /* 0x000fe20000000000 */
[----:B------:R-:W-:-:S01]  /*1c50*/  FADD R37, R28, R37 ;  /* 0x000000251c257221 */ /* 0x000fc20000000000 */
[----:B------:R-:W-:Y:S01]  /*1c60*/  FADD R34, R29, R34 ;  /* 0x000000221d227221 */ /* 0x000fe20000000000 */
[----:B------:R-:W-:-:S01]  /*1c70*/  FADD R35, R30, R35 ;  /* 0x000000231e237221 */ /* 0x000fc20000000000 */
[----:B------:R-:W-:Y:S01]  /*1c80*/  FADD R32, R32, R31 ;  /* 0x0000001f20207221 */ /* 0x000fe20000000000 */
[----:B------:R-:W-:-:S06]  /*1c90*/  UMOV UR6, URZ ;  /* 0x0000003f00067c82 */ /* 0x000fcc0008000000 */
.L_x_25:
[----:B------:R-:W-:Y:S05]  /*1ca0*/  @!P1 BRA `(.L_x_26) ;  /* 0x0000000000049947 */ /* 0x000fea0003800000 */
[----:B------:R-:W-:Y:S01]  /*1cb0*/  BPT.TRAP 0x1 ;  /* 0x000000040000795c */ /* 0x000fe20000300000 */
.L_x_26:
[----:B------:R-:W-:Y:S01]  /*1cc0*/  ULEA UR8, UR23, UR11, 0x3 ;  /* 0x0000000b17087291 */ /* 0x000fe2000f8e183f */
[----:B------:R-:W-:-:S03]  /*1cd0*/  ISETP.GT.U32.AND P0, PT, R0, 0x1, PT ;  /* 0x000000010000780c */ /* 0x000fc60003f04070 */
[----:B------:R-:W-:-:S04]  /*1ce0*/  UIADD3 UR8, UR8, 0x60, URZ ;  /* 0x0000006008087890 */ /* 0x000fc8000fffe03f */
[----:B------:R-:W-:-:S09]  /*1cf0*/  UPRMT UR8, URZ, 0x654, UR8 ;  /* 0x000006543f087896 */ /* 0x000fd20008000008 */
[----:B------:R-:W-:Y:S01]  /*1d00*/  SYNCS.ARRIVE.TRANS64.RED.A1T0 RZ, [UR8], RZ ;  /* 0x000000ffffff79a7 */ /* 0x000fe20008100408 */
[----:B------:R-:W-:Y:S05]  /*1d10*/  @P0 BRA `(.L_x_27) ;  /* 0x0000000000040947 */ /* 0x000fea0003800000 */
[----:B------:R-:W-:Y:S01]  /*1d20*/  BPT.TRAP 0x1 ;  /* 0x000000040000795c */ /* 0x000fe20000300000 */
.L_x_27:
[----:B------:R-:W-:Y:S01]  /*1d30*/  UIADD3 UR22, UR22, 0x1, URZ ;  /* 0x0000000116167890 */ /* 0x000fe2000fffe03f */
[C---:B------:R-:W-:Y:S01]  /*1d40*/  ISETP.GT.AND P0, PT, R2.reuse, 0x1, PT ;  /* 0x000000010200780c */ /* 0x040fe20003f04270 */
[----:B------:R-:W-:Y:S01]  /*1d50*/  UIADD3 UR23, UR23, 0x1, URZ ;  /* 0x0000000117177890 */ /* 0x000fe2000fffe03f */
[----:B------:R-:W-:Y:S01]  /*1d60*/  VIADD R2, R2, 0xffffffff ;  /* 0xffffffff02027836 */ /* 0x000fe20000000000 */
[----:B------:R-:W-:Y:S02]  /*1d70*/  UISETP.NE.AND UP0, UPT, UR22, 0xc, UPT ;  /* 0x0000000c1600788c */ /* 0x000fe4000bf05270 */
[----:B------:R-:W-:Y:S02]  /*1d80*/  UISETP.NE.AND UP1, UPT, UR23, 0xc, UPT ;  /* 0x0000000c1700788c */ /* 0x000fe4000bf25270 */
[----:B------:R-:W-:Y:S02]  /*1d90*/  USEL UR8, URZ, 0x1, UP0 ;  /* 0x000000013f087887 */ /* 0x000fe40008000000 */
[----:B------:R-:W-:-:S02]  /*1da0*/  USEL UR22, UR22, URZ, UP0 ;  /* 0x0000003f16167287 */ /* 0x000fc40008000000 */
[----:B------:R-:W-:Y:S02]  /*1db0*/  USEL UR23, UR23, URZ, UP1 ;  /* 0x0000003f17177287 */ /* 0x000fe40008800000 */
[----:B------:R-:W-:Y:S01]  /*1dc0*/  LOP3.LUT R18, R18, UR8, RZ, 0x3c, !PT ;  /* 0x0000000812127c12 */ /* 0x000fe2000f8e3cff */
[----:B------:R-:W-:Y:S01]  /*1dd0*/  UMOV UR8, 0x1 ;  /* 0x0000000100087882 */ /* 0x000fe20000000000 */
[----:B------:R-:W-:Y:S08]  /*1de0*/  @P0 BRA `(.L_x_28) ;  /* 0xfffffff800bc0947 */ /* 0x000ff0000383ffff */
.L_x_20:
[----:B------:R-:W-:Y:S01]  /*1df0*/  UISETP.NE.AND UP0, UPT, UR6, URZ, UPT ;  /* 0x0000003f0600728c */ /* 0x000fe2000bf05270 */
[----:B01----:R-:W0:Y:S03]  /*1e00*/  LDC R2, c[0x0][0x28c] ;  /* 0x0000a300ff027b82 */ /* 0x003e260000000800 */
[----:B------:R-:W-:-:S06]  /*1e10*/  USEL UR6, URZ, 0x1, !UP0 ;  /* 0x000000013f067887 */ /* 0x000fcc000c000000 */
[----:B------:R-:W-:Y:S02]  /*1e20*/  ISETP.NE.AND P0, PT, RZ, UR6, PT ;  /* 0x00000006ff007c0c */ /* 0x000fe4000bf05270 */
[----:B0-----:R-:W-:-:S11]  /*1e30*/  ISETP.GE.AND P1, PT, R2, 0x1, PT ;  /* 0x000000010200780c */ /* 0x001fd60003f26270 */
[----:B------:R-:W-:Y:S05]  /*1e40*/  @!P0 BRA `(.L_x_29) ;  /* 0x0000000000248947 */ /* 0x000fea0003800000 */
[----:B------:R-:W-:Y:S02]  /*1e50*/  WARPGROUP.DEPBAR.LE gsb0, 0x0 ;  /* 0x00008000000079c5 */ /* 0x000fe40000010000 */
[----:B------:R-:W-:Y:S01]  /*1e60*/  FADD R41, R24, R41 ;  /* 0x0000002918297221 */ /* 0x000fe20000000000 */
[----:B------:R-:W-:Y:S01]  /*1e70*/  FADD R38, R25, R38 ;  /* 0x0000002619267221 */ /* 0x000fe20000000000 */
[----:B------:R-:W-:Y:S01]  /*1e80*/  FADD R39, R26, R39 ;  /* 0x000000271a277221 */ /* 0x000fe20000000000 */
[----:B------:R-:W-:Y:S01]  /*1e90*/  FADD R36, R27, R36 ;  /* 0x000000241b247221 */ /* 0x000fe20000000000 */
[----:B------:R-:W-:Y:S01]  /*1ea0*/  FADD R37, R28, R37 ;  /* 0x000000251c257221 */ /* 0x000fe20000000000 */
[----:B------:R-:W-:Y:S01]  /*1eb0*/  FADD R34, R29, R34 ;  /* 0x000000221d227221 */ /* 0x000fe20000000000 */
[----:B------:R-:W-:Y:S01]  /*1ec0*/  FADD R35, R30, R35 ;  /* 0x000000231e237221 */ /* 0x000fe20000000000 */
[----:B------:R-:W-:-:S07]  /*1ed0*/  FADD R32, R32, R31 ;  /* 0x0000001f20207221 */ /* 0x000fce0000000000 */
.L_x_29:
[----:B------:R-:W-:Y:S02]  /*1ee0*/  WARPGROUP.DEPBAR.LE gsb0, 0x0 ;  /* 0x00008000000079c5 */ /* 0x000fe40000010000 */
[----:B------:R-:W-:Y:S05]  /*1ef0*/  @!P1 BRA `(.L_x_30) ;  /* 0x0000000000389947 */ /* 0x000fea0003800000 */
[----:B------:R-:W-:-:S13]  /*1f00*/  ISETP.NE.AND P0, PT, R40, 0x3, PT ;  /* 0x000000032800780c */ /* 0x000fda0003f05270 */
[----:B------:R-:W-:Y:S05]  /*1f10*/  @!P0 BRA `(.L_x_31) ;  /* 0x0000000000048947 */ /* 0x000fea0003800000 */
[----:B------:R-:W-:Y:S01]  /*1f20*/  BPT.TRAP 0x1 ;  /* 0x000000040000795c */ /* 0x000fe20000300000 */
.L_x_31:
[----:B------:R-:W-:Y:S01]  /*1f30*/  UIADD3 UR8, UR10, UR5, URZ ;  /* 0x000000050a087290 */ /* 0x000fe2000fffe03f */
[----:B------:R-:W-:-:S03]  /*1f40*/  ISETP.GT.U32.AND P0, PT, R0, 0x1, PT ;  /* 0x000000010000780c */ /* 0x000fc60003f04070 */
[----:B------:R-:W-:-:S04]  /*1f50*/  UIMAD.WIDE.U32 UR6, UR8, -0x55555555, URZ ;  /* 0xaaaaaaab080678a5 */ /* 0x000fc8000f8e003f */
[----:B------:R-:W-:-:S04]  /*1f60*/  USHF.R.U32.HI UR6, URZ, 0x3, UR7 ;  /* 0x000000033f067899 */ /* 0x000fc80008011607 */
[----:B------:R-:W-:-:S04]  /*1f70*/  UIMAD UR8, UR6, -0xc, UR8 ;  /* 0xfffffff4060878a4 */ /* 0x000fc8000f8e0208 */
[----:B------:R-:W-:-:S04]  /*1f80*/  ULEA UR8, UR8, UR11, 0x3 ;  /* 0x0000000b08087291 */ /* 0x000fc8000f8e183f */
[----:B------:R-:W-:-:S04]  /*1f90*/  UIADD3 UR8, UR8, 0x60, URZ ;  /* 0x0000006008087890 */ /* 0x000fc8000fffe03f */
[----:B------:R-:W-:-:S09]  /*1fa0*/  UPRMT UR8, URZ, 0x654, UR8 ;  /* 0x000006543f087896 */ /* 0x000fd20008000008 */
[----:B------:R-:W-:Y:S01]  /*1fb0*/  SYNCS.ARRIVE.TRANS64.RED.A1T0 RZ, [UR8], RZ ;  /* 0x000000ffffff79a7 */ /* 0x000fe20008100408 */
[----:B------:R-:W-:Y:S05]  /*1fc0*/  @P0 BRA `(.L_x_30) ;  /* 0x0000000000040947 */ /* 0x000fea0003800000 */
[----:B------:R-:W-:Y:S01]  /*1fd0*/  BPT.TRAP 0x1 ;  /* 0x000000040000795c */ /* 0x000fe20000300000 */
.L_x_30:
[----:B------:R-:W-:Y:S01]  /*1fe0*/  IMAD.SHL.U32 R25, R17, 0x10, RZ ;  /* 0x0000001011197824 */ /* 0x000fe200078e00ff */
[----:B------:R-:W-:Y:S01]  /*1ff0*/  UIADD3 UR5, UR9, UR5, URZ ;  /* 0x0000000509057290 */ /* 0x000fe2000fffe03f */
[----:B------:R-:W-:Y:S01]  /*2000*/  IMAD.SHL.U32 R18, R19, 0x80, RZ ;  /* 0x0000008013127824 */ /* 0x000fe200078e00ff */
[----:B------:R-:W-:Y:S01]  /*2010*/  ULDC UR11, c[0x0][0x288] ;  /* 0x0000a200000b7ab9 */ /* 0x000fe20000000800 */
[----:B------:R-:W-:Y:S01]  /*2020*/  ULDC UR12, c[0x0][0x284] ;  /* 0x0000a100000c7ab9 */ /* 0x000fe20000000800 */
[----:B------:R-:W-:Y:S01]  /*2030*/  UISETP.GT.U32.AND UP0, UPT, UR5, 0xb, UPT ;  /* 0x0000000b0500788c */ /* 0x000fe2000bf04070 */
[C---:B------:R-:W-:Y:S01]  /*2040*/  ISETP.GE.AND P0, PT, R25.reuse, UR11, PT ;  /* 0x0000000b19007c0c */ /* 0x040fe2000bf06270 */
[----:B------:R-:W-:Y:S01]  /*2050*/  UISETP.GE.U32.AND UP1, UPT, UR9, 0xc, UPT ;  /* 0x0000000c0900788c */ /* 0x000fe2000bf26070 */
[----:B------:R-:W-:Y:S01]  /*2060*/  SHF.R.S32.HI R28, RZ, 0x1f, R33 ;  /* 0x0000001fff1c7819 */ /* 0x000fe20000011421 */
[----:B------:R-:W-:Y:S01]  /*2070*/  UISETP.LT.U32.AND UP0, UPT, UR9, 0xc, UP0 ;  /* 0x0000000c0900788c */ /* 0x000fe20008701070 */
[----:B------:R-:W-:Y:S01]  /*2080*/  ISETP.GE.OR P0, PT, R18, UR12, P0 ;  /* 0x0000000c12007c0c */ /* 0x000fe20008706670 */
[----:B------:R-:W-:Y:S01]  /*2090*/  ULDC.64 UR16, c[0x0][0x5d0] ;  /* 0x0001740000107ab9 */ /* 0x000fe20000000a00 */
[----:B------:R-:W-:Y:S01]  /*20a0*/  LOP3.LUT R16, R25, 0x6, R12, 0xf8, !PT ;  /* 0x0000000619107812 */ /* 0x000fe200078ef80c */
[----:B------:R-:W-:Y:S01]  /*20b0*/  UIMAD.WIDE.U32 UR6, UR5, -0x55555555, URZ ;  /* 0xaaaaaaab050678a5 */ /* 0x000fe2000f8e003f */
[----:B------:R-:W-:Y:S01]  /*20c0*/  IMAD R2, R28, UR16, RZ ;  /* 0x000000101c027c24 */ /* 0x000fe2000f8e02ff */
[----:B------:R-:W-:Y:S01]  /*20d0*/  USEL UR8, URZ, 0x1, !UP0 ;  /* 0x000000013f087887 */ /* 0x000fe2000c000000 */
[----:B------:R-:W-:Y:S01]  /*20e0*/  SHF.R.S32.HI R17, RZ, 0x1f, R16 ;  /* 0x0000001fff117819 */ /* 0x000fe20000011410 */
[----:B------:R-:W-:Y:S01]  /*20f0*/  USHF.R.U32.HI UR6, URZ, 0x3, UR7 ;  /* 0x000000033f067899 */ /* 0x000fe20008011607 */
[C---:B------:R-:W-:Y:S01]  /*2100*/  IMAD R21, R33.reuse, UR17, R2 ;  /* 0x0000001121157c24 */ /* 0x040fe2000f8e0202 */
[----:B------:R-:W-:Y:S01]  /*2110*/  ULOP3.LUT UR4, UR4, UR8, URZ, 0x3c, !UPT ;  /* 0x0000000804047292 */ /* 0x000fe2000f8e3c3f */
[----:B------:R-:W-:Y:S01]  /*2120*/  IMAD.MOV.U32 R24, RZ, RZ, -0x1 ;  /* 0xffffffffff187424 */ /* 0x000fe200078e00ff */
[----:B------:R-:W-:Y:S01]  /*2130*/  UIMAD UR5, UR6, -0xc, UR5 ;  /* 0xfffffff4060578a4 */ /* 0x000fe2000f8e0205 */
[----:B------:R-:W-:Y:S01]  /*2140*/  IMAD.WIDE.U32 R2, R33, UR16, R16 ;  /* 0x0000001021027c25 */ /* 0x000fe2000f8e0010 */
[----:B------:R-:W-:-:S03]  /*2150*/  @UP1 ULOP3.LUT UR4, UR4, 0x1, UR6, 0x78, !UPT ;  /* 0x0000000104041892 */ /* 0x000fc6000f8e7806 */
[----:B------:R-:W-:Y:S01]  /*2160*/  IMAD.IADD R3, R3, 0x1, R21 ;  /* 0x0000000103037824 */ /* 0x000fe200078e0215 */
[----:B------:R-:W-:Y:S08]  /*2170*/  @P0 BRA `(.L_x_32) ;  /* 0x0000000800d00947 */ /* 0x000ff00003800000 */
[----:B------:R-:W0:Y:S01]  /*2180*/  LDC.64 R26, c[0x0][0x5c8] ;  /* 0x00017200ff1a7b82 */ /* 0x000e220000000a00 */
[----:B------:R-:W-:Y:S01]  /*2190*/  IMAD.WIDE R20, R19, 0x80, R4 ;  /* 0x0000008013147825 */ /* 0x000fe200078e0204 */
[----:B------:R-:W-:Y:S01]  /*21a0*/  ULDC.64 UR6, c[0x0][0x5c0] ;  /* 0x0001700000067ab9 */ /* 0x000fe20000000a00 */
[----:B------:R-:W-:Y:S02]  /*21b0*/  BSSY B0, `(.L_x_32) ;  /* 0x00000b0000007945 */ /* 0x000fe40003800000 */
[----:B------:R-:W-:Y:S02]  /*21c0*/  IMAD.IADD R29, R15, 0x1, -R18 ;  /* 0x000000010f1d7824 */ /* 0x000fe400078e0a12 */
[----:B------:R-:W-:Y:S02]  /*21d0*/  IMAD.IADD R30, R10, 0x1, -R25 ;  /* 0x000000010a1e7824 */ /* 0x000fe400078e0a19 */
[-C--:B0-----:R-:W-:Y:S02]  /*21e0*/  IMAD R19, R21, R26.reuse, RZ ;  /* 0x0000001a15137224 */ /* 0x081fe400078e02ff */
[----:B------:R-:W-:-:S04]  /*21f0*/  IMAD.WIDE.U32 R2, R20, R26, R2 ;  /* 0x0000001a14027225 */ /* 0x000fc800078e0002 */
[----:B------:R-:W-:Y:S01]  /*2200*/  IMAD R23, R20, R27, R19 ;  /* 0x0000001b14177224 */ /* 0x000fe200078e0213 */
[----:B------:R-:W-:Y:S02]  /*2210*/  LEA R19, P0, R26, R2, 0x3 ;  /* 0x000000021a137211 */ /* 0x000fe400078018ff */
[----:B------:R-:W-:Y:S01]  /*2220*/  IADD3 R22, P1, R2, UR6, RZ ;  /* 0x0000000602167c10 */ /* 0x000fe2000ff3e0ff */
[----:B------:R-:W-:Y:S01]  /*2230*/  IMAD.IADD R23, R3, 0x1, R23 ;  /* 0x0000000103177824 */ /* 0x000fe200078e0217 */
[----:B------:R-:W-:-:S04]  /*2240*/  IADD3 R2, P3, R19, UR6, RZ ;  /* 0x0000000613027c10 */ /* 0x000fc8000ff7e0ff */
[----:B------:R-:W-:Y:S02]  /*2250*/  LEA.HI.X R3, R26, R23, R27, 0x3, P0 ;  /* 0x000000171a037211 */ /* 0x000fe400000f1c1b */
[----:B---3-5:R-:W-:Y:S02]  /*2260*/  FSETP.NEU.AND P0, PT, R7, RZ, PT ;  /* 0x000000ff0700720b */ /* 0x028fe40003f0d000 */
[----:B------:R-:W-:Y:S02]  /*2270*/  IADD3.X R23, R23, UR7, RZ, P1, !PT ;  /* 0x0000000717177c10 */ /* 0x000fe40008ffe4ff */
[----:B------:R-:W-:-:S09]  /*2280*/  IADD3.X R3, R3, UR7, RZ, P3, !PT ;  /* 0x0000000703037c10 */ /* 0x000fd20009ffe4ff */
[----:B------:R-:W-:Y:S05]  /*2290*/  @!P0 BRA `(.L_x_33) ;  /* 0x0000000400fc8947 */ /* 0x000fea0003800000 */
[----:B------:R-:W-:Y:S01]  /*22a0*/  ULDC.64 UR6, c[0x0][0x5b8] ;  /* 0x00016e0000067ab9 */ /* 0x000fe20000000a00 */
[----:B------:R-:W-:Y:S01]  /*22b0*/  ISETP.GE.AND P0, PT, R29, 0x1, PT ;  /* 0x000000011d00780c */ /* 0x000fe20003f06270 */
[----:B------:R-:W-:Y:S01]  /*22c0*/  IMAD R26, R28, UR6, RZ ;  /* 0x000000061c1a7c24 */ /* 0x000fe2000f8e02ff */
[----:B------:R-:W-:Y:S01]  /*22d0*/  ULDC.64 UR16, c[0x0][0x5a8] ;  /* 0x00016a0000107ab9 */ /* 0x000fe20000000a00 */
[C---:B------:R-:W-:Y:S01]  /*22e0*/  IMAD.WIDE.U32 R18, R33.reuse, UR6, R16 ;  /* 0x0000000621127c25 */ /* 0x040fe2000f8e0010 */
[----:B------:R-:W-:Y:S01]  /*22f0*/  ISETP.LT.OR P4, PT, R30, 0x1, !P0 ;  /* 0x000000011e00780c */ /* 0x000fe20004781670 */
[----:B------:R-:W-:Y:S02]  /*2300*/  BSSY B1, `(.L_x_34) ;  /* 0x000000c000017945 */ /* 0x000fe40003800000 */
[----:B------:R-:W-:Y:S01]  /*2310*/  IMAD R33, R33, UR7, R26 ;  /* 0x0000000721217c24 */ /* 0x000fe2000f8e021a */
[----:B------:R-:W-:Y:S02]  /*2320*/  ULDC.64 UR6, c[0x0][0x5b0] ;  /* 0x00016c0000067ab9 */ /* 0x000fe40000000a00 */
[----:B------:R-:W-:-:S02]  /*2330*/  IMAD R25, R21, UR6, RZ ;  /* 0x0000000615197c24 */ /* 0x000fc4000f8e02ff */
[----:B------:R-:W-:Y:S02]  /*2340*/  IMAD.IADD R19, R19, 0x1, R33 ;  /* 0x0000000113137824 */ /* 0x000fe400078e0221 */
[C---:B------:R-:W-:Y:S02]  /*2350*/  IMAD R25, R20.reuse, UR7, R25 ;  /* 0x0000000714197c24 */ /* 0x040fe4000f8e0219 */
[----:B------:R-:W-:-:S03]  /*2360*/  IMAD.WIDE.U32 R16, R20, UR6, R18 ;  /* 0x0000000614107c25 */ /* 0x000fc6000f8e0012 */
[----:B------:R-:W-:-:S04]  /*2370*/  IADD3 R16, P1, R16, UR16, RZ ;  /* 0x0000001010107c10 */ /* 0x000fc8000ff3e0ff */
[--C-:B------:R-:W-:Y:S02]  /*2380*/  IADD3.X R17, R17, UR17, R25.reuse, P1, !PT ;  /* 0x0000001111117c10 */ /* 0x100fe40008ffe419 */
[----:B------:R-:W-:Y:S01]  /*2390*/  PRMT R25, RZ, 0x7610, R25 ;  /* 0x00007610ff197816 */ /* 0x000fe20000000019 */
[----:B------:R-:W-:Y:S06]  /*23a0*/  @P4 BRA `(.L_x_35) ;  /* 0x0000000000044947 */ /* 0x000fec0003800000 */
[----:B------:R0:W5:Y:S02]  /*23b0*/  LDG.E.U8 R25, desc[UR20][R16.64] ;  /* 0x0000001410197981 */ /* 0x000164000c1e1100 */
.L_x_35:
[----:B------:R-:W-:Y:S05]  /*23c0*/  BSYNC B1 ;  /* 0x0000000000017941 */ /* 0x000fea0003800000 */
.L_x_34:
[----:B-----5:R-:W-:Y:S01]  /*23d0*/  LOP3.LUT R25, R25, 0xff, RZ, 0xc0, !PT ;  /* 0x000000ff19197812 */ /* 0x020fe200078ec0ff */
[----:B------:R-:W-:Y:S01]  /*23e0*/  BSSY B1, `(.L_x_36) ;  /* 0x000000b000017945 */ /* 0x000fe20003800000 */
[----:B------:R-:W-:Y:S02]  /*23f0*/  ISETP.LT.OR P3, PT, R30, 0x2, !P0 ;  /* 0x000000021e00780c */ /* 0x000fe40004761670 */
[----:B------:R-:W-:-:S05]  /*2400*/  F2FP.F16.E4M3.UNPACK_B R25, R25 ;  /* 0x00000019ff19723e */ /* 0x000fca00020006ff */
[----:B------:R-:W-:Y:S01]  /*2410*/  HADD2.F32 R26, -RZ, R25.H0_H0 ;  /* 0x20000019ff1a7230 */ /* 0x000fe20000004100 */
[----:B------:R-:W-:-:S04]  /*2420*/  PRMT R25, RZ, 0x7610, R25 ;  /* 0x00007610ff197816 */ /* 0x000fc80000000019 */
[----:B------:R-:W-:-:S04]  /*2430*/  FMUL R26, R26, R7 ;  /* 0x000000071a1a7220 */ /* 0x000fc80000400000 */
[----:B--2---:R-:W-:-:S05]  /*2440*/  FFMA R26, R41, R6, R26 ;  /* 0x00000006291a7223 */ /* 0x004fca000000001a */
[----:B------:R-:W-:-:S05]  /*2450*/  F2FP.SATFINITE.E4M3.F32.PACK_AB_MERGE_C R27, RZ, R26, RZ ;  /* 0x0000001aff1b723e */ /* 0x000fca00048070ff */
[----:B------:R1:W-:Y:S01]  /*2460*/  @!P4 STG.E.U8 desc[UR20][R22.64], R27 ;  /* 0x0000001b1600c986 */ /* 0x0003e2000c101114 */
[----:B------:R-:W-:Y:S05]  /*2470*/  @P3 BRA `(.L_x_37) ;  /* 0x0000000000043947 */ /* 0x000fea0003800000 */
[----:B------:R2:W5:Y:S02]  /*2480*/  LDG.E.U8 R25, desc[UR20][R16.64+0x1] ;  /* 0x0000011410197981 */ /* 0x000564000c1e1100 */
.L_x_37:
[----:B------:R-:W-:Y:S05]  /*2490*/  BSYNC B1 ;  /* 0x0000000000017941 */ /* 0x000fea0003800000 */
.L_x_36:
[----:B-----5:R-:W-:Y:S01]  /*24a0*/  LOP3.LUT R25, R25, 0xff, RZ, 0xc0, !PT ;  /* 0x000000ff19197812 */ /* 0x020fe200078ec0ff */
[----:B------:R-:W-:Y:S01]  /*24b0*/  BSSY B1, `(.L_x_38) ;  /* 0x0000013000017945 */ /* 0x000fe20003800000 */
[----:B-1----:R-:W-:Y:S02]  /*24c0*/  IADD3 R27, P1, R20, 0x8, RZ ;  /* 0x00000008141b7810 */ /* 0x002fe40007f3e0ff */
[----:B------:R-:W-:-:S03]  /*24d0*/  F2FP.F16.E4M3.UNPACK_B R25, R25 ;  /* 0x00000019ff19723e */ /* 0x000fc600020006ff */
[----:B------:R-:W-:-:S04]  /*24e0*/  IMAD.WIDE.U32 R18, R27, UR6, R18 ;  /* 0x000000061b127c25 */ /* 0x000fc8000f8e0012 */
[----:B------:R-:W-:Y:S01]  /*24f0*/  HADD2.F32 R20, -RZ, R25.H0_H0 ;  /* 0x20000019ff147230 */ /* 0x000fe20000004100 */
[----:B------:R-:W-:Y:S01]  /*2500*/  IADD3 R18, P4, R18, UR16, RZ ;  /* 0x0000001012127c10 */ /* 0x000fe2000ff9e0ff */
[----:B------:R-:W-:Y:S01]  /*2510*/  IMAD.X R25, RZ, RZ, R21, P1 ;  /* 0x000000ffff197224 */ /* 0x000fe200008e0615 */
[----:B------:R-:W-:Y:S02]  /*2520*/  ISETP.GE.AND P1, PT, R29, 0x9, PT ;  /* 0x000000091d00780c */ /* 0x000fe40003f26270 */
[----:B------:R-:W-:Y:S01]  /*2530*/  FMUL R21, R20, R7 ;  /* 0x0000000714157220 */ /* 0x000fe20000400000 */
[----:B------:R-:W-:Y:S01]  /*2540*/  IMAD R20, R25, UR6, RZ ;  /* 0x0000000619147c24 */ /* 0x000fe2000f8e02ff */
[----:B------:R-:W-:Y:S02]  /*2550*/  ISETP.LT.OR P5, PT, R30, 0x1, !P1 ;  /* 0x000000011e00780c */ /* 0x000fe40004fa1670 */
[----:B------:R-:W-:Y:S01]  /*2560*/  FFMA R21, R38, R6, R21 ;  /* 0x0000000626157223 */ /* 0x000fe20000000015 */
[--C-:B------:R-:W-:Y:S01]  /*2570*/  IMAD R27, R27, UR7, R20.reuse ;  /* 0x000000071b1b7c24 */ /* 0x100fe2000f8e0214 */
[----:B------:R-:W-:-:S03]  /*2580*/  PRMT R20, RZ, 0x7610, R20 ;  /* 0x00007610ff147816 */ /* 0x000fc60000000014 */
[----:B------:R-:W-:Y:S02]  /*2590*/  F2FP.SATFINITE.E4M3.F32.PACK_AB_MERGE_C R21, RZ, R21, RZ ;  /* 0x00000015ff15723e */ /* 0x000fe400048070ff */
[----:B------:R-:W-:-:S03]  /*25a0*/  IADD3.X R19, R19, UR17, R27, P4, !PT ;  /* 0x0000001113137c10 */ /* 0x000fc6000a7fe41b */
[----:B------:R1:W-:Y:S01]  /*25b0*/  @!P3 STG.E.U8 desc[UR20][R22.64+0x1], R21 ;  /* 0x000001151600b986 */ /* 0x0003e2000c101114 */
[----:B------:R-:W-:Y:S05]  /*25c0*/  @P5 BRA `(.L_x_39) ;  /* 0x0000000000045947 */ /* 0x000fea0003800000 */
[----:B------:R3:W5:Y:S02]  /*25d0*/  LDG.E.U8 R20, desc[UR20][R18.64] ;  /* 0x0000001412147981 */ /* 0x000764000c1e1100 */
.L_x_39:
[----:B------:R-:W-:Y:S05]  /*25e0*/  BSYNC B1 ;  /* 0x0000000000017941 */ /* 0x000fea0003800000 */
.L_x_38:
[----:B-----5:R-:W-:Y:S01]  /*25f0*/  LOP3.LUT R20, R20, 0xff, RZ, 0xc0, !PT ;  /* 0x000000ff14147812 */ /* 0x020fe200078ec0ff */
[----:B------:R-:W-:Y:S01]  /*2600*/  BSSY B1, `(.L_x_40) ;  /* 0x000000b000017945 */ /* 0x000fe20003800000 */
[----:B------:R-:W-:Y:S02]  /*2610*/  ISETP.LT.OR P3, PT, R30, 0x2, !P1 ;  /* 0x000000021e00780c */ /* 0x000fe40004f61670 */
[----:B------:R-:W-:-:S05]  /*2620*/  F2FP.F16.E4M3.UNPACK_B R20, R20 ;  /* 0x00000014ff14723e */ /* 0x000fca00020006ff */
[----:B------:R-:W-:-:S05]  /*2630*/  HADD2.F32 R20, -RZ, R20.H0_H0 ;  /* 0x20000014ff147230 */ /* 0x000fca0000004100 */
[----:B------:R-:W-:-:S04]  /*2640*/  FMUL R20, R20, R7 ;  /* 0x0000000714147220 */ /* 0x000fc80000400000 */
[----:B------:R-:W-:-:S05]  /*2650*/  FFMA R20, R39, R6, R20 ;  /* 0x0000000627147223 */ /* 0x000fca0000000014 */
[----:B-1----:R-:W-:Y:S02]  /*2660*/  F2FP.SATFINITE.E4M3.F32.PACK_AB_MERGE_C R21, RZ, R20, RZ ;  /* 0x00000014ff15723e */ /* 0x002fe400048070ff */
[----:B------:R-:W-:-:S03]  /*2670*/  PRMT R20, RZ, 0x7610, R20 ;  /* 0x00007610ff147816 */ /* 0x000fc60000000014 */
[----:B------:R1:W-:Y:S01]  /*2680*/  @!P5 STG.E.U8 desc[UR20][R2.64], R21 ;  /* 0x000000150200d986 */ /* 0x0003e2000c101114 */
[----:B------:R-:W-:Y:S05]  /*2690*/  @P3 BRA `(.L_x_41) ;  /* 0x0000000000043947 */ /* 0x000fea0003800000 */
[----:B------:R4:W5:Y:S02]  /*26a0*/  LDG.E.U8 R20, desc[UR20][R18.64+0x1] ;  /* 0x0000011412147981 */ /* 0x000964000c1e1100 */
.L_x_41:
[----:B------:R-:W-:Y:S05]  /*26b0*/  BSYNC B1 ;  /* 0x0000000000017941 */ /* 0x000fea0003800000 */
.L_x_40:
[----:B-----5:R-:W-:Y:S01]  /*26c0*/  LOP3.LUT R20, R20, 0xff, RZ, 0xc0, !PT ;  /* 0x000000ff14147812 */ /* 0x020fe200078ec0ff */
[----:B------:R-:W-:Y:S01]  /*26d0*/  BSSY B1, `(.L_x_42) ;  /* 0x000000b000017945 */ /* 0x000fe20003800000 */
[----:B------:R-:W-:Y:S02]  /*26e0*/  ISETP.LT.OR P4, PT, R30, 0x9, !P0 ;  /* 0x000000091e00780c */ /* 0x000fe40004781670 */
[----:B------:R-:W-:-:S05]  /*26f0*/  F2FP.F16.E4M3.UNPACK_B R20, R20 ;  /* 0x00000014ff14723e */ /* 0x000fca00020006ff */
[----:B------:R-:W-:-:S05]  /*2700*/  HADD2.F32 R20, -RZ, R20.H0_H0 ;  /* 0x20000014ff147230 */ /* 0x000fca0000004100 */
[----:B-1----:R-:W-:Y:S01]  /*2710*/  FMUL R21, R20, R7 ;  /* 0x0000000714157220 */ /* 0x002fe20000400000 */
[----:B------:R-:W-:-:S03]  /*2720*/  PRMT R20, RZ, 0x7610, R20 ;  /* 0x00007610ff147816 */ /* 0x000fc60000000014 */
[----:B------:R-:W-:-:S05]  /*2730*/  FFMA R21, R36, R6, R21 ;  /* 0x0000000624157223 */ /* 0x000fca0000000015 */
[----:B------:R-:W-:-:S05]  /*2740*/  F2FP.SATFINITE.E4M3.F32.PACK_AB_MERGE_C R21, RZ, R21, RZ ;  /* 0x00000015ff15723e */ /* 0x000fca00048070ff */
[----:B------:R1:W-:Y:S01]  /*2750*/  @!P3 STG.E.U8 desc[UR20][R2.64+0x1], R21 ;  /* 0x000001150200b986 */ /* 0x0003e2000c101114 */
[----:B------:R-:W-:Y:S05]  /*2760*/  @P4 BRA `(.L_x_43) ;  /* 0x0000000000044947 */ /* 0x000fea0003800000 */
[----:B------:R0:W5:Y:S02]  /*2770*/  LDG.E.U8 R20, desc[UR20][R16.64+0x8] ;  /* 0x0000081410147981 */ /* 0x000164000c1e1100 */
.L_x_43:
[----:B------:R-:W-:Y:S05]  /*2780*/  BSYNC B1 ;  /* 0x0000000000017941 */ /* 0x000fea0003800000 */
.L_x_42:
        /* <DEDUP_REMOVED lines=12> */
.L_x_45:
[----:B------:R-:W-:Y:S05]  /*2850*/  BSYNC B1 ;  /* 0x0000000000017941 */ /* 0x000fea0003800000 */
.L_x_44:
[----:B-----5:R-:W-:Y:S01]  /*2860*/  LOP3.LUT R20, R20, 0xff, RZ, 0xc0, !PT ;  /* 0x000000ff14147812 */ /* 0x020fe200078ec0ff */
[----:B------:R-:W-:Y:S01]  /*2870*/  BSSY B1, `(.L_x_46) ;  /* 0x000000b000017945 */ /* 0x000fe20003800000 */
[----:B------:R-:W-:Y:S02]  /*2880*/  ISETP.LT.OR P3, PT, R30, 0x9, !P1 ;  /* 0x000000091e00780c */ /* 0x000fe40004f61670 */
[----:B------:R-:W-:Y:S02]  /*2890*/  F2FP.F16.E4M3.UNPACK_B R20, R20 ;  /* 0x00000014ff14723e */ /* 0x000fe400020006ff */
[----:B0-2---:R-:W-:-:S03]  /*28a0*/  PRMT R16, RZ, 0x7610, R16 ;  /* 0x00007610ff107816 */ /* 0x005fc60000000010 */
[----:B------:R-:W-:-:S05]  /*28b0*/  HADD2.F32 R20, -RZ, R20.H0_H0 ;  /* 0x20000014ff147230 */ /* 0x000fca0000004100 */
[----:B------:R-:W-:-:S04]  /*28c0*/  FMUL R17, R20, R7 ;  /* 0x0000000714117220 */ /* 0x000fc80000400000 */
[----:B------:R-:W-:-:S05]  /*28d0*/  FFMA R17, R34, R6, R17 ;  /* 0x0000000622117223 */ /* 0x000fca0000000011 */
[----:B------:R-:W-:-:S05]  /*28e0*/  F2FP.SATFINITE.E4M3.F32.PACK_AB_MERGE_C R17, RZ, R17, RZ ;  /* 0x00000011ff11723e */ /* 0x000fca00048070ff */
[----:B------:R0:W-:Y:S01]  /*28f0*/  @!P0 STG.E.U8 desc[UR20][R22.64+0x9], R17 ;  /* 0x0000091116008986 */ /* 0x0001e2000c101114 */
[----:B------:R-:W-:Y:S05]  /*2900*/  @P3 BRA `(.L_x_47) ;  /* 0x0000000000043947 */ /* 0x000fea0003800000 */
[----:B------:R2:W5:Y:S02]  /*2910*/  LDG.E.U8 R16, desc[UR20][R18.64+0x8] ;  /* 0x0000081412107981 */ /* 0x000564000c1e1100 */
.L_x_47:
[----:B------:R-:W-:Y:S05]  /*2920*/  BSYNC B1 ;  /* 0x0000000000017941 */ /* 0x000fea0003800000 */
.L_x_46:
[----:B-----5:R-:W-:Y:S01]  /*2930*/  LOP3.LUT R16, R16, 0xff, RZ, 0xc0, !PT ;  /* 0x000000ff10107812 */ /* 0x020fe200078ec0ff */
[----:B------:R-:W-:Y:S01]  /*2940*/  BSSY B1, `(.L_x_48) ;  /* 0x000000b000017945 */ /* 0x000fe20003800000 */
[----:B------:R-:W-:Y:S02]  /*2950*/  ISETP.LT.OR P1, PT, R30, 0xa, !P1 ;  /* 0x0000000a1e00780c */ /* 0x000fe40004f21670 */
[----:B------:R-:W-:-:S05]  /*2960*/  F2FP.F16.E4M3.UNPACK_B R16, R16 ;  /* 0x00000010ff10723e */ /* 0x000fca00020006ff */
[----:B------:R-:W-:-:S05]  /*2970*/  HADD2.F32 R16, -RZ, R16.H0_H0 ;  /* 0x20000010ff107230 */ /* 0x000fca0000004100 */
[----:B------:R-:W-:-:S04]  /*2980*/  FMUL R16, R16, R7 ;  /* 0x0000000710107220 */ /* 0x000fc80000400000 */
[----:B------:R-:W-:-:S05]  /*2990*/  FFMA R16, R35, R6, R16 ;  /* 0x0000000623107223 */ /* 0x000fca0000000010 */
[----:B0-----:R-:W-:Y:S02]  /*29a0*/  F2FP.SATFINITE.E4M3.F32.PACK_AB_MERGE_C R17, RZ, R16, RZ ;  /* 0x00000010ff11723e */ /* 0x001fe400048070ff */
[----:B------:R-:W-:-:S03]  /*29b0*/  PRMT R16, RZ, 0x7610, R16 ;  /* 0x00007610ff107816 */ /* 0x000fc60000000010 */
[----:B------:R0:W-:Y:S01]  /*29c0*/  @!P3 STG.E.U8 desc[UR20][R2.64+0x8], R17 ;  /* 0x000008110200b986 */ /* 0x0001e2000c101114 */
[----:B------:R-:W-:Y:S05]  /*29d0*/  @P1 BRA `(.L_x_49) ;  /* 0x0000000000041947 */ /* 0x000fea0003800000 */
[----:B------:R0:W5:Y:S02]  /*29e0*/  LDG.E.U8 R16, desc[UR20][R18.64+0x9] ;  /* 0x0000091412107981 */ /* 0x000164000c1e1100 */
.L_x_49:
[----:B------:R-:W-:Y:S05]  /*29f0*/  BSYNC B1 ;  /* 0x0000000000017941 */ /* 0x000fea0003800000 */
.L_x_48:
[----:B------:R-:W-:Y:S05]  /*2a00*/  @P1 BRA `(.L_x_50) ;  /* 0x0000000000a81947 */ /* 0x000fea0003800000 */
[----:B-----5:R-:W-:-:S04]  /*2a10*/  LOP3.LUT R16, R16, 0xff, RZ, 0xc0, !PT ;  /* 0x000000ff10107812 */ /* 0x020fc800078ec0ff */
[----:B------:R-:W-:-:S05]  /*2a20*/  F2FP.F16.E4M3.UNPACK_B R16, R16 ;  /* 0x00000010ff10723e */ /* 0x000fca00020006ff */
[----:B------:R-:W-:-:S05]  /*2a30*/  HADD2.F32 R16, -RZ, R16.H0_H0 ;  /* 0x20000010ff107230 */ /* 0x000fca0000004100 */
[----:B0-----:R-:W-:-:S04]  /*2a40*/  FMUL R17, R16, R7 ;  /* 0x0000000710117220 */ /* 0x001fc80000400000 */
[----:B------:R-:W-:-:S05]  /*2a50*/  FFMA R17, R32, R6, R17 ;  /* 0x0000000620117223 */ /* 0x000fca0000000011 */
[----:B------:R-:W-:-:S05]  /*2a60*/  F2FP.SATFINITE.E4M3.F32.PACK_AB_MERGE_C R17, RZ, R17, RZ ;  /* 0x00000011ff11723e */ /* 0x000fca00048070ff */
[----:B------:R0:W-:Y:S01]  /*2a70*/  STG.E.U8 desc[UR20][R2.64+0x9], R17 ;  /* 0x0000091102007986 */ /* 0x0001e2000c101114 */
[----:B------:R-:W-:Y:S05]  /*2a80*/  BRA `(.L_x_50) ;  /* 0x0000000000887947 */ /* 0x000fea0003800000 */
.L_x_33:
[----:B------:R-:W-:Y:S01]  /*2a90*/  ISETP.GE.AND P1, PT, R29, 0x1, PT ;  /* 0x000000011d00780c */ /* 0x000fe20003f26270 */
[-C--:B--2---:R-:W-:Y:S01]  /*2aa0*/  FMUL R41, R41, R6.reuse ;  /* 0x0000000629297220 */ /* 0x084fe20000400000 */
[-C--:B------:R-:W-:Y:S01]  /*2ab0*/  FMUL R38, R38, R6.reuse ;  /* 0x0000000626267220 */ /* 0x080fe20000400000 */
[----:B------:R-:W-:Y:S01]  /*2ac0*/  ISETP.GE.AND P0, PT, R29, 0x9, PT ;  /* 0x000000091d00780c */ /* 0x000fe20003f06270 */
[-C--:B------:R-:W-:Y:S01]  /*2ad0*/  FMUL R39, R39, R6.reuse ;  /* 0x0000000627277220 */ /* 0x080fe20000400000 */
[----:B------:R-:W-:Y:S01]  /*2ae0*/  ISETP.LT.OR P4, PT, R30, 0x1, !P1 ;  /* 0x000000011e00780c */ /* 0x000fe20004f81670 */
[-C--:B------:R-:W-:Y:S01]  /*2af0*/  FMUL R36, R36, R6.reuse ;  /* 0x0000000624247220 */ /* 0x080fe20000400000 */
[----:B------:R-:W-:Y:S01]  /*2b00*/  ISETP.LT.OR P5, PT, R30, 0x2, !P1 ;  /* 0x000000021e00780c */ /* 0x000fe20004fa1670 */
[-C--:B------:R-:W-:Y:S01]  /*2b10*/  FMUL R37, R37, R6.reuse ;  /* 0x0000000625257220 */ /* 0x080fe20000400000 */
[----:B------:R-:W-:Y:S01]  /*2b20*/  F2FP.SATFINITE.E4M3.F32.PACK_AB_MERGE_C R41, RZ, R41, RZ ;  /* 0x00000029ff29723e */ /* 0x000fe200048070ff */
[----:B------:R-:W-:Y:S01]  /*2b30*/  FMUL R34, R34, R6 ;  /* 0x0000000622227220 */ /* 0x000fe20000400000 */
[----:B------:R-:W-:Y:S01]  /*2b40*/  F2FP.SATFINITE.E4M3.F32.PACK_AB_MERGE_C R17, RZ, R38, RZ ;  /* 0x00000026ff11723e */ /* 0x000fe200048070ff */
[-C--:B------:R-:W-:Y:S01]  /*2b50*/  FMUL R35, R35, R6.reuse ;  /* 0x0000000623237220 */ /* 0x080fe20000400000 */
[----:B------:R-:W-:Y:S01]  /*2b60*/  ISETP.LT.OR P3, PT, R30, 0x1, !P0 ;  /* 0x000000011e00780c */ /* 0x000fe20004761670 */
[----:B------:R-:W-:Y:S01]  /*2b70*/  FMUL R32, R32, R6 ;  /* 0x0000000620207220 */ /* 0x000fe20000400000 */
[----:B------:R-:W-:-:S02]  /*2b80*/  ISETP.LT.OR P6, PT, R30, 0x9, !P0 ;  /* 0x000000091e00780c */ /* 0x000fc400047c1670 */
[----:B------:R-:W-:Y:S01]  /*2b90*/  F2FP.SATFINITE.E4M3.F32.PACK_AB_MERGE_C R39, RZ, R39, RZ ;  /* 0x00000027ff27723e */ /* 0x000fe200048070ff */
[----:B------:R-:W-:Y:S01]  /*2ba0*/  @!P4 STG.E.U8 desc[UR20][R22.64], R41 ;  /* 0x000000291600c986 */ /* 0x000fe2000c101114 */
[C---:B------:R-:W-:Y:S02]  /*2bb0*/  ISETP.LT.OR P4, PT, R30.reuse, 0x9, !P1 ;  /* 0x000000091e00780c */ /* 0x040fe40004f81670 */
[C---:B------:R-:W-:Y:S01]  /*2bc0*/  ISETP.LT.OR P1, PT, R30.reuse, 0xa, !P1 ;  /* 0x0000000a1e00780c */ /* 0x040fe20004f21670 */
[----:B------:R0:W-:Y:S01]  /*2bd0*/  @!P5 STG.E.U8 desc[UR20][R22.64+0x1], R17 ;  /* 0x000001111600d986 */ /* 0x0001e2000c101114 */
[C---:B------:R-:W-:Y:S02]  /*2be0*/  ISETP.LT.OR P5, PT, R30.reuse, 0x2, !P0 ;  /* 0x000000021e00780c */ /* 0x040fe400047a1670 */
[----:B------:R-:W-:Y:S01]  /*2bf0*/  ISETP.LT.OR P0, PT, R30, 0xa, !P0 ;  /* 0x0000000a1e00780c */ /* 0x000fe20004701670 */
[----:B------:R1:W-:Y:S01]  /*2c00*/  @!P3 STG.E.U8 desc[UR20][R2.64], R39 ;  /* 0x000000270200b986 */ /* 0x0003e2000c101114 */
[----:B------:R-:W-:-:S02]  /*2c10*/  F2FP.SATFINITE.E4M3.F32.PACK_AB_MERGE_C R37, RZ, R37, RZ ;  /* 0x00000025ff25723e */ /* 0x000fc400048070ff */
[----:B------:R-:W-:Y:S02]  /*2c20*/  F2FP.SATFINITE.E4M3.F32.PACK_AB_MERGE_C R19, RZ, R34, RZ ;  /* 0x00000022ff13723e */ /* 0x000fe400048070ff */
[----:B------:R-:W-:Y:S02]  /*2c30*/  F2FP.SATFINITE.E4M3.F32.PACK_AB_MERGE_C R35, RZ, R35, RZ ;  /* 0x00000023ff23723e */ /* 0x000fe400048070ff */
[----:B------:R-:W-:Y:S02]  /*2c40*/  F2FP.SATFINITE.E4M3.F32.PACK_AB_MERGE_C R21, RZ, R32, RZ ;  /* 0x00000020ff15723e */ /* 0x000fe400048070ff */
[----:B0-----:R-:W-:-:S05]  /*2c50*/  F2FP.SATFINITE.E4M3.F32.PACK_AB_MERGE_C R17, RZ, R36, RZ ;  /* 0x00000024ff11723e */ /* 0x001fca00048070ff */
[----:B------:R1:W-:Y:S04]  /*2c60*/  @!P5 STG.E.U8 desc[UR20][R2.64+0x1], R17 ;  /* 0x000001110200d986 */ /* 0x0003e8000c101114 */
[----:B------:R1:W-:Y:S04]  /*2c70*/  @!P4 STG.E.U8 desc[UR20][R22.64+0x8], R37 ;  /* 0x000008251600c986 */ /* 0x0003e8000c101114 */
[----:B------:R1:W-:Y:S04]  /*2c80*/  @!P1 STG.E.U8 desc[UR20][R22.64+0x9], R19 ;  /* 0x0000091316009986 */ /* 0x0003e8000c101114 */
[----:B------:R1:W-:Y:S04]  /*2c90*/  @!P6 STG.E.U8 desc[UR20][R2.64+0x8], R35 ;  /* 0x000008230200e986 */ /* 0x0003e8000c101114 */
[----:B------:R1:W-:Y:S02]  /*2ca0*/  @!P0 STG.E.U8 desc[UR20][R2.64+0x9], R21 ;  /* 0x0000091502008986 */ /* 0x0003e4000c101114 */
.L_x_50:
[----:B------:R-:W-:Y:S05]  /*2cb0*/  BSYNC B0 ;  /* 0x0000000000007941 */ /* 0x000fea0003800000 */
.L_x_32:
[----:B------:R-:W-:Y:S01]  /*2cc0*/  IADD3 R8, P0, R8, UR14, RZ ;  /* 0x0000000e08087c10 */ /* 0x000fe2000ff1e0ff */
[----:B------:R-:W-:Y:S01]  /*2cd0*/  ULDC.64 UR6, c[0x0][0x650] ;  /* 0x0001940000067ab9 */ /* 0x000fe20000000a00 */
[----:B01----:R-:W-:Y:S01]  /*2ce0*/  PRMT R2, RZ, 0x7610, R2 ;  /* 0x00007610ff027816 */ /* 0x003fe20000000002 */
[----:B------:R-:W-:Y:S01]  /*2cf0*/  IMAD.MOV.U32 R17, RZ, RZ, -0x1 ;  /* 0xffffffffff117424 */ /* 0x000fe200078e00ff */
[----:B------:R-:W-:Y:S01]  /*2d00*/  IADD3.X R9, R9, UR13, RZ, P0, !PT ;  /* 0x0000000d09097c10 */ /* 0x000fe200087fe4ff */
[----:B------:R-:W-:Y:S01]  /*2d10*/  IMAD.MOV.U32 R33, RZ, RZ, -0x1 ;  /* 0xffffffffff217424 */ /* 0x000fe200078e00ff */
[----:B------:R-:W-:-:S04]  /*2d20*/  ISETP.GE.U32.AND P0, PT, R8, UR6, PT ;  /* 0x0000000608007c0c */ /* 0x000fc8000bf06070 */
[----:B------:R-:W-:-:S13]  /*2d30*/  ISETP.GE.U32.AND.EX P0, PT, R9, UR7, PT, P0 ;  /* 0x0000000709007c0c */ /* 0x000fda000bf06100 */
[----:B------:R-:W-:Y:S05]  /*2d40*/  @P0 BRA `(.L_x_51) ;  /* 0x00000004004c0947 */ /* 0x000fea0003800000 */
[----:B------:R-:W0:Y:S01]  /*2d50*/  LDC.64 R20, c[0x0][0x628] ;  /* 0x00018a00ff147b82 */ /* 0x000e220000000a00 */
[----:B------:R-:W1:Y:S01]  /*2d60*/  S2R R26, SR_CTAID.X ;  /* 0x00000000001a7919 */ /* 0x000e620000002500 */
[----:B--234-:R-:W-:Y:S02]  /*2d70*/  IMAD.MOV.U32 R18, RZ, RZ, R8 ;  /* 0x000000ffff127224 */ /* 0x01cfe400078e0008 */
[----:B------:R-:W-:Y:S01]  /*2d80*/  IMAD.MOV.U32 R19, RZ, RZ, R9 ;  /* 0x000000ffff137224 */ /* 0x000fe200078e0009 */
[----:B------:R-:W2:Y:S03]  /*2d90*/  S2R R27, SR_CTAID.Y ;  /* 0x00000000001b7919 */ /* 0x000ea60000002600 */
[----:B------:R-:W3:Y:S08]  /*2da0*/  LDC R22, c[0x0][0x630] ;  /* 0x00018c00ff167b82 */ /* 0x000ef00000000800 */
[----:B------:R-:W4:Y:S01]  /*2db0*/  LDC.64 R24, c[0x0][0x620] ;  /* 0x00018800ff187b82 */ /* 0x000f220000000a00 */
[----:B0-----:R-:W-:-:S04]  /*2dc0*/  ISETP.NE.U32.AND P0, PT, R20, RZ, PT ;  /* 0x000000ff1400720c */ /* 0x001fc80003f05070 */
[----:B------:R-:W-:-:S13]  /*2dd0*/  ISETP.NE.AND.EX P0, PT, R21, RZ, PT, P0 ;  /* 0x000000ff1500720c */ /* 0x000fda0003f05300 */
[----:B-1234-:R-:W-:Y:S05]  /*2de0*/  @!P0 BRA `(.L_x_52) ;  /* 0x0000000000288947 */ /* 0x01efea0003800000 */
[----:B------:R-:W0:Y:S02]  /*2df0*/  LDC R3, c[0x0][0x634] ;  /* 0x00018d00ff037b82 */ /* 0x000e240000000800 */
[----:B0-----:R-:W-:-:S05]  /*2e00*/  IADD3 R19, P0, R8, R3, RZ ;  /* 0x0000000308137210 */ /* 0x001fca0007f1e0ff */
[----:B------:R-:W-:-:S04]  /*2e10*/  IMAD.X R23, RZ, RZ, R9, P0 ;  /* 0x000000ffff177224 */ /* 0x000fc800000e0609 */
[----:B------:R-:W-:-:S04]  /*2e20*/  IMAD.WIDE.U32 R2, R23, R20, RZ ;  /* 0x0000001417027225 */ /* 0x000fc800078e00ff */
[----:B-----5:R-:W-:-:S04]  /*2e30*/  IMAD.WIDE.U32 R16, P0, R19, R21, R2 ;  /* 0x0000001513107225 */ /* 0x020fc80007800002 */
[----:B------:R-:W-:-:S04]  /*2e40*/  IMAD.WIDE.U32 R2, R19, R20, RZ ;  /* 0x0000001413027225 */ /* 0x000fc800078e00ff */
[----:B------:R-:W-:Y:S01]  /*2e50*/  IMAD.X R19, RZ, RZ, RZ, P0 ;  /* 0x000000ffff137224 */ /* 0x000fe200000e06ff */
[----:B------:R-:W-:Y:S01]  /*2e60*/  IADD3 RZ, P0, R3, R16, RZ ;  /* 0x0000001003ff7210 */ /* 0x000fe20007f1e0ff */
[----:B------:R-:W-:-:S04]  /*2e70*/  IMAD.MOV.U32 R18, RZ, RZ, R17 ;  /* 0x000000ffff127224 */ /* 0x000fc800078e0011 */
[----:B------:R-:W-:-:S08]  /*2e80*/  IMAD.WIDE.U32.X R18, R23, R21, R18, P0 ;  /* 0x0000001517127225 */ /* 0x000fd000000e0412 */
.L_x_52:
[-CC-:B------:R-:W-:Y:S01]  /*2e90*/  SHF.R.U64 R33, R18, R22.reuse, R19.reuse ;  /* 0x0000001612217219 */ /* 0x180fe20000001213 */
[----:B------:R-:W0:Y:S01]  /*2ea0*/  LDC.64 R30, c[0x0][0x640] ;  /* 0x00019000ff1e7b82 */ /* 0x000e220000000a00 */
[----:B------:R-:W-:Y:S01]  /*2eb0*/  SHF.R.U32.HI R2, RZ, R22, R19 ;  /* 0x00000016ff027219 */ /* 0x000fe20000011613 */
[----:B------:R-:W-:Y:S01]  /*2ec0*/  ULDC UR6, c[0x0][0x150] ;  /* 0x0000540000067ab9 */ /* 0x000fe20000000800 */
[----:B------:R-:W-:Y:S02]  /*2ed0*/  IADD3 R17, P0, RZ, -R33, RZ ;  /* 0x80000021ff117210 */ /* 0x000fe40007f1e0ff */
[----:B------:R-:W-:-:S03]  /*2ee0*/  I2FP.F32.U32 R19, R26 ;  /* 0x0000001a00137245 */ /* 0x000fc60000201000 */
[----:B------:R-:W1:Y:S01]  /*2ef0*/  LDC R18, c[0x0][0x618] ;  /* 0x00018600ff127b82 */ /* 0x000e620000000800 */
[----:B------:R-:W-:Y:S02]  /*2f00*/  IMAD.X R3, RZ, RZ, ~R2, P0 ;  /* 0x000000ffff037224 */ /* 0x000fe400000e0e02 */
[----:B------:R-:W-:Y:S01]  /*2f10*/  FMUL R19, R19, UR6 ;  /* 0x0000000613137c20 */ /* 0x000fe20008400000 */
[----:B------:R-:W-:Y:S01]  /*2f20*/  ULDC UR6, c[0x0][0x154] ;  /* 0x0000550000067ab9 */ /* 0x000fe20000000800 */
[-C--:B-----5:R-:W-:Y:S02]  /*2f30*/  IMAD R16, R3, R24.reuse, RZ ;  /* 0x0000001803107224 */ /* 0x0a0fe400078e02ff */
[C---:B------:R-:W-:Y:S01]  /*2f40*/  IMAD.WIDE.U32 R2, R17.reuse, R24, R8 ;  /* 0x0000001811027225 */ /* 0x040fe200078e0008 */
[----:B------:R-:W2:Y:S01]  /*2f50*/  LDC R22, c[0x0][0x608] ;  /* 0x00018200ff167b82 */ /* 0x000ea20000000800 */
[----:B------:R-:W3:Y:S02]  /*2f60*/  F2I.U32.TRUNC.NTZ R19, R19 ;  /* 0x0000001300137305 */ /* 0x000ee4000020f000 */
[----:B------:R-:W-:Y:S01]  /*2f70*/  IMAD R17, R17, R25, R16 ;  /* 0x0000001911117224 */ /* 0x000fe200078e0210 */
[----:B------:R-:W-:-:S03]  /*2f80*/  I2FP.F32.U32 R16, R27 ;  /* 0x0000001b00107245 */ /* 0x000fc60000201000 */
[----:B------:R-:W-:Y:S01]  /*2f90*/  IMAD.IADD R3, R3, 0x1, R17 ;  /* 0x0000000103037824 */ /* 0x000fe200078e0211 */
[----:B------:R-:W4:Y:S01]  /*2fa0*/  LDC R29, c[0x0][0x658] ;  /* 0x00019600ff1d7b82 */ /* 0x000f220000000800 */
[----:B0-----:R-:W-:Y:S01]  /*2fb0*/  ISETP.NE.U32.AND P0, PT, R30, RZ, PT ;  /* 0x000000ff1e00720c */ /* 0x001fe20003f05070 */
[----:B------:R-:W-:-:S03]  /*2fc0*/  FMUL R16, R16, UR6 ;  /* 0x0000000610107c20 */ /* 0x000fc60008400000 */
[----:B------:R-:W-:-:S03]  /*2fd0*/  ISETP.NE.AND.EX P0, PT, R31, RZ, PT, P0 ;  /* 0x000000ff1f00720c */ /* 0x000fc60003f05300 */
[----:B------:R-:W0:Y:S01]  /*2fe0*/  LDC R21, c[0x0][0x144] ;  /* 0x00005100ff157b82 */ /* 0x000e220000000800 */
[-C--:B-1----:R-:W-:Y:S01]  /*2ff0*/  SHF.R.U64 R20, R2, R18.reuse, R3 ;  /* 0x0000001202147219 */ /* 0x082fe20000001203 */
[----:B---3--:R-:W-:Y:S01]  /*3000*/  IMAD.MOV R19, RZ, RZ, -R19 ;  /* 0x000000ffff137224 */ /* 0x008fe200078e0a13 */
[----:B------:R-:W-:-:S05]  /*3010*/  SHF.R.U32.HI R3, RZ, R18, R3 ;  /* 0x00000012ff037219 */ /* 0x000fca0000011603 */
[----:B------:R-:W1:Y:S01]  /*3020*/  LDC R24, c[0x0][0x148] ;  /* 0x00005200ff187b82 */ /* 0x000e620000000800 */
[-CC-:B--2---:R-:W-:Y:S02]  /*3030*/  SHF.R.U64 R23, R20, R22.reuse, R3.reuse ;  /* 0x0000001614177219 */ /* 0x184fe40000001203 */
[----:B------:R-:W-:Y:S02]  /*3040*/  SHF.R.U32.HI R2, RZ, R22, R3 ;  /* 0x00000016ff027219 */ /* 0x000fe40000011603 */
[----:B------:R2:W3:Y:S03]  /*3050*/  F2I.U32.TRUNC.NTZ R22, R16 ;  /* 0x0000001000167305 */ /* 0x0004e6000020f000 */
[----:B------:R-:W1:Y:S01]  /*3060*/  LDC R28, c[0x0][0x600] ;  /* 0x00018000ff1c7b82 */ /* 0x000e620000000800 */
[-CC-:B----4-:R-:W-:Y:S02]  /*3070*/  SHF.R.U64 R25, R23, R29.reuse, R2.reuse ;  /* 0x0000001d17197219 */ /* 0x190fe40000001202 */
[----:B------:R-:W-:-:S03]  /*3080*/  SHF.R.U32.HI R3, RZ, R29, R2 ;  /* 0x0000001dff037219 */ /* 0x000fc60000011602 */
[----:B------:R-:W-:Y:S02]  /*3090*/  IMAD.MOV.U32 R2, RZ, RZ, R25 ;  /* 0x000000ffff027224 */ /* 0x000fe400078e0019 */
[----:B------:R-:W4:Y:S01]  /*30a0*/  LDC R32, c[0x0][0x648] ;  /* 0x00019200ff207b82 */ /* 0x000f220000000800 */
[----:B0-----:R-:W-:-:S07]  /*30b0*/  IMAD R29, R21, R19, R26 ;  /* 0x00000013151d7224 */ /* 0x001fce00078e021a */
[----:B------:R-:W0:Y:S08]  /*30c0*/  LDC R34, c[0x0][0x638] ;  /* 0x00018e00ff227b82 */ /* 0x000e300000000800 */
[----:B------:R-:W0:Y:S01]  /*30d0*/  LDC R35, c[0x0][0x610] ;  /* 0x00018400ff237b82 */ /* 0x000e220000000800 */
[----:B-123--:R-:W-:Y:S05]  /*30e0*/  @!P0 BRA `(.L_x_53) ;  /* 0x0000000000288947 */ /* 0x00efea0003800000 */
        /* <DEDUP_REMOVED lines=10> */
.L_x_53:
[----:B----4-:R-:W-:Y:S01]  /*3190*/  SHF.R.U64 R3, R2, R32, R3 ;  /* 0x0000002002037219 */ /* 0x010fe20000001203 */
[----:B------:R-:W-:Y:S01]  /*31a0*/  IMAD.MOV R22, RZ, RZ, -R22 ;  /* 0x000000ffff167224 */ /* 0x000fe200078e0a16 */
[----:B------:R-:W-:Y:S01]  /*31b0*/  LOP3.LUT R2, R23, R14, RZ, 0xc0, !PT ;  /* 0x0000000e17027212 */ /* 0x000fe200078ec0ff */
[----:B------:R-:W-:Y:S02]  /*31c0*/  VIADD R17, R28, 0xffffffff ;  /* 0xffffffff1c117836 */ /* 0x000fe40000000000 */
[----:B------:R-:W-:Y:S02]  /*31d0*/  IMAD.MOV R16, RZ, RZ, -R3 ;  /* 0x000000ffff107224 */ /* 0x000fe400078e0a03 */
[----:B------:R-:W-:Y:S02]  /*31e0*/  @P2 IMAD R29, R24, R22, R27 ;  /* 0x00000016181d2224 */ /* 0x000fe400078e021b */
[----:B------:R-:W-:Y:S01]  /*31f0*/  IMAD R24, R11, R3, R2 ;  /* 0x000000030b187224 */ /* 0x000fe200078e0202 */
[----:B------:R-:W-:Y:S01]  /*3200*/  LOP3.LUT R3, R20, R17, RZ, 0xc0, !PT ;  /* 0x0000001114037212 */ /* 0x000fe200078ec0ff */
[----:B0-----:R-:W-:-:S02]  /*3210*/  IMAD R2, R16, R34, R25 ;  /* 0x0000002210027224 */ /* 0x001fc400078e0219 */
[----:B------:R-:W-:Y:S02]  /*3220*/  IMAD R24, R24, R35, R29 ;  /* 0x0000002318187224 */ /* 0x000fe400078e021d */
[----:B------:R-:W-:Y:S02]  /*3230*/  IMAD R3, R2, R28, R3 ;  /* 0x0000001c02037224 */ /* 0x000fe400078e0203 */
[----:B------:R-:W-:-:S03]  /*3240*/  IMAD.MOV.U32 R16, RZ, RZ, 0x1 ;  /* 0x00000001ff107424 */ /* 0x000fc600078e00ff */
[----:B------:R-:W-:Y:S02]  /*3250*/  SEL R17, R3, R24, !P2 ;  /* 0x0000001803117207 */ /* 0x000fe40005000000 */
[----:B------:R-:W-:Y:S02]  /*3260*/  PRMT R2, R16, 0x7610, R2 ;  /* 0x0000761010027816 */ /* 0x000fe40000000002 */
[----:B------:R-:W-:-:S07]  /*3270*/  SEL R24, R24, R3, !P2 ;  /* 0x0000000318187207 */ /* 0x000fce0005000000 */
.L_x_51:
[----:B------:R-:W-:Y:S01]  /*3280*/  LOP3.LUT P0, RZ, R2, 0xff, RZ, 0xc0, !PT ;  /* 0x000000ff02ff7812 */ /* 0x000fe2000780c0ff */
[----:B--234-:R-:W-:-:S12]  /*3290*/  IMAD.MOV.U32 R19, RZ, RZ, R24 ;  /* 0x000000ffff137224 */ /* 0x01cfd800078e0018 */
[----:B------:R-:W-:Y:S05]  /*32a0*/  @P0 BRA `(.L_x_54) ;  /* 0xffffffdc00f00947 */ /* 0x000fea000383ffff */
[----:B------:R-:W-:Y:S05]  /*32b0*/  EXIT ;  /* 0x000000000000794d */ /* 0x000fea0003800000 */
.L_x_4:
        /* <DEDUP_REMOVED lines=26> */
.L_x_56:
[--C-:B------:R-:W-:Y:S01]  /*3460*/  SHF.R.U64 R16, R14, R18, R15.reuse ;  /* 0x000000120e107219 */ /* 0x100fe2000000120f */
[----:B------:R-:W0:Y:S01]  /*3470*/  LDC R22, c[0x0][0x618] ;  /* 0x00018600ff167b82 */ /* 0x000e220000000800 */
[----:B------:R-:W-:Y:S01]  /*3480*/  I2FP.F32.U32 R10, R6 ;  /* 0x00000006000a7245 */ /* 0x000fe20000201000 */
[----:B------:R-:W-:Y:S01]  /*3490*/  ULDC UR4, c[0x0][0x150] ;  /* 0x0000540000047ab9 */ /* 0x000fe20000000800 */
[----:B------:R-:W-:Y:S02]  /*34a0*/  SHF.R.U32.HI R7, RZ, R18, R15 ;  /* 0x00000012ff077219 */ /* 0x000fe4000001160f */
[----:B------:R-:W-:Y:S01]  /*34b0*/  IADD3 R13, P0, RZ, -R16, RZ ;  /* 0x80000010ff0d7210 */ /* 0x000fe20007f1e0ff */
[----:B------:R-:W-:Y:S01]  /*34c0*/  FMUL R15, R10, UR4 ;  /* 0x000000040a0f7c20 */ /* 0x000fe20008400000 */
[----:B------:R-:W-:Y:S01]  /*34d0*/  ULDC UR4, c[0x0][0x154] ;  /* 0x0000550000047ab9 */ /* 0x000fe20000000800 */
[----:B------:R-:W1:Y:S02]  /*34e0*/  LDC.64 R24, c[0x0][0x640] ;  /* 0x00019000ff187b82 */ /* 0x000e640000000a00 */
[----:B------:R-:W-:-:S02]  /*34f0*/  IMAD.X R7, RZ, RZ, ~R7, P0 ;  /* 0x000000ffff077224 */ /* 0x000fc400000e0e07 */
[----:B------:R-:W2:Y:S01]  /*3500*/  F2I.U32.TRUNC.NTZ R15, R15 ;  /* 0x0000000f000f7305 */ /* 0x000ea2000020f000 */
[----:B------:R-:W-:-:S03]  /*3510*/  IMAD.WIDE.U32 R10, R13, R20, R8 ;  /* 0x000000140d0a7225 */ /* 0x000fc600078e0008 */
[----:B------:R-:W3:Y:S01]  /*3520*/  LDC R17, c[0x0][0x144] ;  /* 0x00005100ff117b82 */ /* 0x000ee20000000800 */
[----:B------:R-:W-:-:S04]  /*3530*/  IMAD R12, R7, R20, RZ ;  /* 0x00000014070c7224 */ /* 0x000fc800078e02ff */
[----:B------:R-:W-:Y:S02]  /*3540*/  IMAD R7, R13, R21, R12 ;  /* 0x000000150d077224 */ /* 0x000fe400078e020c */
[----:B------:R-:W-:Y:S01]  /*3550*/  IMAD.MOV.U32 R12, RZ, RZ, -0x1 ;  /* 0xffffffffff0c7424 */ /* 0x000fe200078e00ff */
[----:B------:R-:W4:Y:S01]  /*3560*/  LDC R18, c[0x0][0x608] ;  /* 0x00018200ff127b82 */ /* 0x000f220000000800 */
[----:B------:R-:W-:Y:S01]  /*3570*/  IMAD.IADD R7, R11, 0x1, R7 ;  /* 0x000000010b077824 */ /* 0x000fe200078e0207 */
[----:B------:R-:W-:-:S04]  /*3580*/  I2FP.F32.U32 R11, R5 ;  /* 0x00000005000b7245 */ /* 0x000fc80000201000 */
[-C--:B0-----:R-:W-:Y:S01]  /*3590*/  SHF.R.U64 R14, R10, R22.reuse, R7 ;  /* 0x000000160a0e7219 */ /* 0x081fe20000001207 */
[----:B--2---:R-:W-:Y:S01]  /*35a0*/  IMAD.MOV R10, RZ, RZ, -R15 ;  /* 0x000000ffff0a7224 */ /* 0x004fe200078e0a0f */
[----:B------:R-:W0:Y:S01]  /*35b0*/  LDC R13, c[0x0][0x658] ;  /* 0x00019600ff0d7b82 */ /* 0x000e220000000800 */
[----:B-1----:R-:W-:Y:S01]  /*35c0*/  ISETP.NE.U32.AND P0, PT, R24, RZ, PT ;  /* 0x000000ff1800720c */ /* 0x002fe20003f05070 */
[----:B------:R-:W-:Y:S01]  /*35d0*/  FMUL R11, R11, UR4 ;  /* 0x000000040b0b7c20 */ /* 0x000fe20008400000 */
[----:B------:R-:W-:Y:S02]  /*35e0*/  SHF.R.U32.HI R7, RZ, R22, R7 ;  /* 0x00000016ff077219 */ /* 0x000fe40000011607 */
[----:B------:R-:W-:-:S03]  /*35f0*/  ISETP.NE.AND.EX P0, PT, R25, RZ, PT, P0 ;  /* 0x000000ff1900720c */ /* 0x000fc60003f05300 */
[----:B------:R-:W1:Y:S01]  /*3600*/  LDC R20, c[0x0][0x148] ;  /* 0x00005200ff147b82 */ /* 0x000e620000000800 */
[----:B---3--:R-:W-:Y:S02]  /*3610*/  IMAD R23, R17, R10, R6 ;  /* 0x0000000a11177224 */ /* 0x008fe400078e0206 */
[----:B------:R-:W-:-:S05]  /*3620*/  IMAD.MOV.U32 R10, RZ, RZ, 0x1 ;  /* 0x00000001ff0a7424 */ /* 0x000fca00078e00ff */
[----:B------:R-:W2:Y:S01]  /*3630*/  LDC R21, c[0x0][0x600] ;  /* 0x00018000ff157b82 */ /* 0x000ea20000000800 */
[-CC-:B----4-:R-:W-:Y:S02]  /*3640*/  SHF.R.U64 R17, R14, R18.reuse, R7.reuse ;  /* 0x000000120e117219 */ /* 0x190fe40000001207 */
[----:B------:R-:W-:Y:S02]  /*3650*/  SHF.R.U32.HI R6, RZ, R18, R7 ;  /* 0x00000012ff067219 */ /* 0x000fe40000011607 */
[----:B------:R3:W4:Y:S03]  /*3660*/  F2I.U32.TRUNC.NTZ R18, R11 ;  /* 0x0000000b00127305 */ /* 0x000726000020f000 */
[----:B------:R-:W1:Y:S01]  /*3670*/  LDC R26, c[0x0][0x648] ;  /* 0x00019200ff1a7b82 */ /* 0x000e620000000800 */
[-C--:B0-----:R-:W-:Y:S02]  /*3680*/  SHF.R.U64 R19, R17, R13.reuse, R6 ;  /* 0x0000000d11137219 */ /* 0x081fe40000001206 */
[----:B------:R-:W-:-:S02]  /*3690*/  SHF.L.U32 R12, R12, R13, RZ ;  /* 0x0000000d0c0c7219 */ /* 0x000fc400000006ff */
[-C--:B------:R-:W-:Y:S01]  /*36a0*/  SHF.R.U32.HI R7, RZ, R13.reuse, R6 ;  /* 0x0000000dff077219 */ /* 0x080fe20000011606 */
[----:B------:R-:W-:Y:S01]  /*36b0*/  IMAD.MOV.U32 R6, RZ, RZ, R19 ;  /* 0x000000ffff067224 */ /* 0x000fe200078e0013 */
[----:B------:R-:W-:Y:S01]  /*36c0*/  SHF.L.U32 R22, R10, R13, RZ ;  /* 0x0000000d0a167219 */ /* 0x000fe200000006ff */
[----:B------:R-:W0:Y:S01]  /*36d0*/  LDC R27, c[0x0][0x638] ;  /* 0x00018e00ff1b7b82 */ /* 0x000e220000000800 */
[----:B------:R-:W-:-:S07]  /*36e0*/  LOP3.LUT R28, RZ, R12, RZ, 0x33, !PT ;  /* 0x0000000cff1c7212 */ /* 0x000fce00078e33ff */
[----:B------:R-:W0:Y:S01]  /*36f0*/  LDC R29, c[0x0][0x610] ;  /* 0x00018400ff1d7b82 */ /* 0x000e220000000800 */
[----:B---34-:R-:W-:Y:S05]  /*3700*/  @!P0 BRA `(.L_x_57) ;  /* 0x0000000000288947 */ /* 0x018fea0003800000 */
[----:B------:R-:W3:Y:S02]  /*3710*/  LDC R6, c[0x0][0x64c] ;  /* 0x00019300ff067b82 */ /* 0x000ee40000000800 */
[----:B---3--:R-:W-:-:S05]  /*3720*/  IADD3 R13, P0, R19, R6, RZ ;  /* 0x00000006130d7210 */ /* 0x008fca0007f1e0ff */
        /* <DEDUP_REMOVED lines=8> */
.L_x_57:
[----:B-1----:R-:W-:Y:S01]  /*37b0*/  SHF.R.U64 R7, R6, R26, R7 ;  /* 0x0000001a06077219 */ /* 0x002fe20000001207 */
        /* <DEDUP_REMOVED lines=10> */
[----:B------:R-:W-:Y:S02]  /*3860*/  IMAD.MOV.U32 R10, RZ, RZ, 0x1 ;  /* 0x00000001ff0a7424 */ /* 0x000fe400078e00ff */
[----:B------:R-:W-:Y:S01]  /*3870*/  IMAD.MOV.U32 R14, RZ, RZ, R16 ;  /* 0x000000ffff0e7224 */ /* 0x000fe200078e0010 */
[----:B------:R-:W-:Y:S02]  /*3880*/  SEL R18, R6, R17, !P2 ;  /* 0x0000001106127207 */ /* 0x000fe40005000000 */
[----:B------:R-:W-:-:S07]  /*3890*/  SEL R17, R17, R6, !P2 ;  /* 0x0000000611117207 */ /* 0x000fce0005000000 */
.L_x_55:
[----:B------:R-:W-:-:S08]  /*38a0*/  NOP ;  /* 0x0000000000007918 */ /* 0x000fd00000000000 */
[----:B------:R-:W0:-:S00]  /*38b0*/  USETMAXREG.DEALLOC.CTAPOOL 0x28 ;  /* 0x00000028000079c8 */ /* 0x000e0000080e0500 */
[----:B0-----:R-:W-:-:S13]  /*38c0*/  ISETP.NE.AND P0, PT, R4, RZ, PT ;  /* 0x000000ff0400720c */ /* 0x001fda0003f05270 */
[----:B------:R-:W-:Y:S05]  /*38d0*/  @P0 EXIT ;  /* 0x000000000000094d */ /* 0x000fea0003800000 */
[----:B------:R-:W-:Y:S01]  /*38e0*/  LOP3.LUT P0, RZ, R10, 0xff, RZ, 0xc0, !PT ;  /* 0x000000ff0aff7812 */ /* 0x000fe2000780c0ff */
[----:B------:R-:W-:Y:S02]  /*38f0*/  IMAD.MOV.U32 R10, RZ, RZ, 0x1 ;  /* 0x00000001ff0a7424 */ /* 0x000fe400078e00ff */
[----:B------:R-:W-:-:S10]  /*3900*/  IMAD.MOV.U32 R13, RZ, RZ, RZ ;  /* 0x000000ffff0d7224 */ /* 0x000fd400078e00ff */
[----:B------:R-:W-:Y:S05]  /*3910*/  @!P0 BRA `(.L_x_58) ;  /* 0x0000000c001c8947 */ /* 0x000fea0003800000 */
[----:B------:R-:W0:Y:S01]  /*3920*/  LDC R4, c[0x0][0x28c] ;  /* 0x0000a300ff047b82 */ /* 0x000e220000000800 */
[----:B------:R-:W-:Y:S01]  /*3930*/  LOP3.LUT P0, RZ, R2, 0x1f, RZ, 0xc0, !PT ;  /* 0x0000001f02ff7812 */ /* 0x000fe2000780c0ff */
[----:B------:R-:W-:Y:S01]  /*3940*/  ULDC UR5, c[0x0][0x658] ;  /* 0x0001960000057ab9 */ /* 0x000fe20000000800 */
[----:B------:R-:W-:Y:S01]  /*3950*/  UMOV UR6, 0xffffffff ;  /* 0xffffffff00067882 */ /* 0x000fe20000000000 */
[----:B------:R-:W-:Y:S01]  /*3960*/  BSSY B0, `(.L_x_58) ;  /* 0x00000c2000007945 */ /* 0x000fe20003800000 */
[----:B------:R-:W-:Y:S01]  /*3970*/  USHF.L.U32 UR6, UR6, UR5, URZ ;  /* 0x0000000506067299 */ /* 0x000fe2000800063f */
[C---:B------:R-:W-:Y:S01]  /*3980*/  ISETP.NE.AND P3, PT, R3.reuse, RZ, PT ;  /* 0x000000ff0300720c */ /* 0x040fe20003f65270 */
[----:B------:R-:W-:Y:S01]  /*3990*/  IMAD.MOV.U32 R15, RZ, RZ, 0x1 ;  /* 0x00000001ff0f7424 */ /* 0x000fe200078e00ff */
[----:B------:R-:W-:Y:S01]  /*39a0*/  ISETP.NE.OR P0, PT, R3, RZ, !P0 ;  /* 0x000000ff0300720c */ /* 0x000fe20004705670 */
[----:B------:R-:W-:Y:S01]  /*39b0*/  IMAD.MOV.U32 R10, RZ, RZ, 0x1 ;  /* 0x00000001ff0a7424 */ /* 0x000fe200078e00ff */
[----:B------:R-:W-:Y:S01]  /*39c0*/  LOP3.LUT R16, R0, 0x2, RZ, 0xfc, !PT ;  /* 0x0000000200107812 */ /* 0x000fe200078efcff */
[----:B------:R-:W-:Y:S01]  /*39d0*/  IMAD.MOV.U32 R13, RZ, RZ, RZ ;  /* 0x000000ffff0d7224 */ /* 0x000fe200078e00ff */
[----:B------:R-:W-:Y:S01]  /*39e0*/  ULDC UR4, c[0x0][0x600] ;  /* 0x0001800000047ab9 */ /* 0x000fe20000000800 */
[----:B------:R-:W-:Y:S01]  /*39f0*/  UMOV UR7, 0x1 ;  /* 0x0000000100077882 */ /* 0x000fe20000000000 */
[----:B------:R-:W-:-:S02]  /*3a00*/  UIADD3 UR18, UR4, -0x1, URZ ;  /* 0xffffffff04127890 */ /* 0x000fc4000fffe03f */
[----:B------:R-:W-:Y:S02]  /*3a10*/  USHF.L.U32 UR20, UR7, UR5, URZ ;  /* 0x0000000507147299 */ /* 0x000fe4000800063f */
[----:B------:R-:W-:Y:S01]  /*3a20*/  ULOP3.LUT UR19, URZ, UR6, URZ, 0x33, !UPT ;  /* 0x000000063f137292 */ /* 0x000fe2000f8e333f */
[----:B------:R-:W-:Y:S01]  /*3a30*/  ULDC.64 UR22, c[0x0][0x198] ;  /* 0x0000660000167ab9 */ /* 0x000fe20000000a00 */
[----:B0-----:R-:W-:-:S05]  /*3a40*/  VIADD R4, R4, 0x7f ;  /* 0x0000007f04047836 */ /* 0x001fca0000000000 */
[----:B------:R-:W-:-:S04]  /*3a50*/  SHF.R.S32.HI R5, RZ, 0x1f, R4 ;  /* 0x0000001fff057819 */ /* 0x000fc80000011404 */
[----:B------:R-:W-:-:S04]  /*3a60*/  LEA.HI R5, R5, R4, RZ, 0x7 ;  /* 0x0000000405057211 */ /* 0x000fc800078f38ff */
[----:B------:R-:W-:-:S05]  /*3a70*/  SHF.R.S32.HI R12, RZ, 0x7, R5 ;  /* 0x00000007ff0c7819 */ /* 0x000fca0000011405 */
[----:B------:R-:W-:-:S07]  /*3a80*/  VIADD R11, R12, 0x1 ;  /* 0x000000010c0b7836 */ /* 0x000fce0000000000 */
.L_x_70:
[----:B------:R-:W-:-:S03]  /*3a90*/  UMOV UR4, 0xffffffff ;  /* 0xffffffff00047882 */ /* 0x000fc60000000000 */
[----:B------:R-:W-:Y:S05]  /*3aa0*/  BRA.DIV UR4, `(.L_x_59) ;  /* 0x0000001204c87947 */ /* 0x000fea000b800000 */
[----:B------:R-:W-:-:S13]  /*3ab0*/  ELECT P1, URZ, PT ;  /* 0x00000000003f782f */ /* 0x000fda0003820000 */
.L_x_89:
[----:B------:R-:W0:Y:S01]  /*3ac0*/  LDC R2, c[0x0][0x28c] ;  /* 0x0000a300ff027b82 */ /* 0x000e220000000800 */
[----:B------:R-:W-:Y:S01]  /*3ad0*/  BSSY B1, `(.L_x_60) ;  /* 0x0000037000017945 */ /* 0x000fe20003800000 */
[----:B0-----:R-:W-:-:S13]  /*3ae0*/  ISETP.LT.OR P1, PT, R2, 0x1, !P1 ;  /* 0x000000010200780c */ /* 0x001fda0004f21670 */
[----:B------:R-:W-:Y:S05]  /*3af0*/  @P1 BRA `(.L_x_61) ;  /* 0x0000000000d01947 */ /* 0x000fea0003800000 */
[----:B------:R-:W-:Y:S02]  /*3b00*/  IMAD.SHL.U32 R18, R18, 0x10, RZ ;  /* 0x0000001012127824 */ /* 0x000fe400078e00ff */
[----:B------:R-:W-:Y:S02]  /*3b10*/  IMAD.SHL.U32 R17, R17, 0x80, RZ ;  /* 0x0000008011117824 */ /* 0x000fe400078e00ff */
[----:B------:R-:W-:Y:S02]  /*3b20*/  IMAD.MOV.U32 R19, RZ, RZ, RZ ;  /* 0x000000ffff137224 */ /* 0x000fe400078e00ff */
[----:B------:R-:W-:Y:S02]  /*3b30*/  IMAD.MOV.U32 R2, RZ, RZ, R11 ;  /* 0x000000ffff027224 */ /* 0x000fe400078e000b */
[----:B------:R-:W-:Y:S02]  /*3b40*/  IMAD.MOV.U32 R3, RZ, RZ, R10 ;  /* 0x000000ffff037224 */ /* 0x000fe400078e000a */
[----:B------:R-:W-:-:S07]  /*3b50*/  IMAD.MOV.U32 R4, RZ, RZ, R13 ;  /* 0x000000ffff047224 */ /* 0x000fce00078e000d */
.L_x_65:
[----:B------:R-:W0:Y:S01]  /*3b60*/  S2R R6, SR_CgaCtaId ;  /* 0x0000000000067919 */ /* 0x000e220000008800 */
[----:B------:R-:W-:-:S04]  /*3b70*/  MOV R5, 0x400 ;  /* 0x0000040000057802 */ /* 0x000fc80000000f00 */
[----:B0-----:R-:W-:Y:S02]  /*3b80*/  LEA R7, R6, R5, 0x18 ;  /* 0x0000000506077211 */ /* 0x001fe400078ec0ff */
[----:B------:R-:W-:Y:S01]  /*3b90*/  SHF.L.U32 R5, R3, 0x1f, RZ ;  /* 0x0000001f03057819 */ /* 0x000fe200000006ff */
[----:B------:R-:W0:Y:S02]  /*3ba0*/  @!P3 LDC R6, c[0x0][0x500] ;  /* 0x00014000ff06bb82 */ /* 0x000e240000000800 */
[----:B------:R-:W-:-:S04]  /*3bb0*/  IMAD R20, R4, 0x8, R7 ;  /* 0x0000000804147824 */ /* 0x000fc800078e0207 */
[----:B------:R-:W1:Y:S02]  /*3bc0*/  SYNCS.PHASECHK.TRANS64.TRYWAIT P1, [R20+URZ+0x60], R5 ;  /* 0x00006005140075a7 */ /* 0x000e64000802017f */
[----:B-1----:R-:W-:Y:S05]  /*3bd0*/  @!P1 BRA `(.L_x_62) ;  /* 0x00000010009c9947 */ /* 0x002fea0003800000 */
.L_x_90:
[----:B-1----:R-:W-:Y:S01]  /*3be0*/  PRMT R5, R16, 0x9910, RZ ;  /* 0x0000991010057816 */ /* 0x002fe200000000ff */
[----:B0-----:R0:W-:Y:S03]  /*3bf0*/  @!P3 SYNCS.ARRIVE.TRANS64 RZ, [R20+URZ], R6 ;  /* 0x0000000614ffb9a7 */ /* 0x0011e6000800003f */
[----:B------:R-:W-:-:S13]  /*3c00*/  ISETP.NE.AND P1, PT, R5, 0x2, PT ;  /* 0x000000020500780c */ /* 0x000fda0003f25270 */
[----:B0-----:R-:W-:Y:S05]  /*3c10*/  @P1 BRA `(.L_x_63) ;  /* 0x0000000000041947 */ /* 0x001fea0003800000 */
[----:B------:R-:W-:Y:S01]  /*3c20*/  BPT.TRAP 0x1 ;  /* 0x000000040000795c */ /* 0x000fe20000300000 */
.L_x_63:
[----:B------:R-:W-:Y:S05]  /*3c30*/  @P0 BRA `(.L_x_64) ;  /* 0x0000000000040947 */ /* 0x000fea0003800000 */
[----:B------:R-:W-:Y:S01]  /*3c40*/  BPT.TRAP 0x1 ;  /* 0x000000040000795c */ /* 0x000fe20000300000 */
.L_x_64:
[--C-:B------:R-:W-:Y:S01]  /*3c50*/  IMAD R5, R4, 0x4000, R7.reuse ;  /* 0x0000400004057824 */ /* 0x100fe200078e0207 */
[----:B------:R-:W-:Y:S01]  /*3c60*/  R2UR UR9, R20 ;  /* 0x00000000140972ca */ /* 0x000fe200000e0000 */
[----:B------:R-:W-:Y:S01]  /*3c70*/  IMAD R7, R4, 0x800, R7 ;  /* 0x0000080004077824 */ /* 0x000fe200078e0207 */
[----:B------:R-:W-:Y:S01]  /*3c80*/  UIADD3 UR4, UP0, UR22, 0xf0, URZ ;  /* 0x000000f016047890 */ /* 0x000fe2000ff1e03f */
[----:B------:R-:W-:Y:S01]  /*3c90*/  VIADD R2, R2, 0xffffffff ;  /* 0xffffffff02027836 */ /* 0x000fe20000000000 */
[----:B------:R-:W-:Y:S01]  /*3ca0*/  R2UR UR5, R5 ;  /* 0x00000000050572ca */ /* 0x000fe200000e0000 */
[----:B------:R-:W-:Y:S01]  /*3cb0*/  UIADD3 UR24, UP1, UR22, 0x1f0, URZ ;  /* 0x000001f016187890 */ /* 0x000fe2000ff3e03f */
[----:B------:R-:W-:Y:S01]  /*3cc0*/  R2UR UR8, R7 ;  /* 0x00000000070872ca */ /* 0x000fe200000e0000 */
[----:B------:R-:W-:Y:S01]  /*3cd0*/  VIADD R4, R4, 0x1 ;  /* 0x0000000104047836 */ /* 0x000fe20000000000 */
[----:B------:R-:W-:Y:S01]  /*3ce0*/  R2UR UR11, R17 ;  /* 0x00000000110b72ca */ /* 0x000fe200000e0000 */
[----:B------:R-:W-:Y:S01]  /*3cf0*/  UIADD3.X UR25, URZ, UR23, URZ, UP1, !UPT ;  /* 0x000000173f197290 */ /* 0x000fe20008ffe43f */
[C---:B------:R-:W-:Y:S01]  /*3d00*/  R2UR UR10, R19.reuse ;  /* 0x00000000130a72ca */ /* 0x040fe200000e0000 */
[----:B------:R-:W-:Y:S01]  /*3d10*/  UMOV UR6, 0x0 ;  /* 0x0000000000067882 */ /* 0x000fe20000000000 */
[----:B------:R-:W-:Y:S01]  /*3d20*/  R2UR UR12, R14 ;  /* 0x000000000e0c72ca */ /* 0x000fe200000e0000 */
[----:B------:R-:W-:Y:S01]  /*3d30*/  UMOV UR7, 0x10000000 ;  /* 0x1000000000077882 */ /* 0x000fe20000000000 */
[----:B------:R-:W-:Y:S01]  /*3d40*/  R2UR UR21, R18 ;  /* 0x00000000121572ca */ /* 0x000fe200000e0000 */
[----:B------:R-:W-:Y:S01]  /*3d50*/  VIADD R19, R19, 0x80 ;  /* 0x0000008013137836 */ /* 0x000fe20000000000 */
[----:B------:R-:W-:Y:S01]  /*3d60*/  ISETP.GT.AND P4, PT, R2, 0x1, PT ;  /* 0x000000010200780c */ /* 0x000fe20003f84270 */
[----:B------:R-:W-:Y:S01]  /*3d70*/  UIADD3 UR16, UR5, 0x180, URZ ;  /* 0x0000018005107890 */ /* 0x000fe2000fffe03f */
[----:B------:R-:W-:Y:S01]  /*3d80*/  ISETP.NE.AND P1, PT, R4, 0xc, PT ;  /* 0x0000000c0400780c */ /* 0x000fe20003f25270 */
[----:B------:R-:W-:-:S02]  /*3d90*/  UIADD3.X UR5, URZ, UR23, URZ, UP0, !UPT ;  /* 0x000000173f057290 */ /* 0x000fc400087fe43f */
[----:B------:R-:W-:Y:S01]  /*3da0*/  UIADD3 UR17, UR8, 0x30180, URZ ;  /* 0x0003018008117890 */ /* 0x000fe2000fffe03f */
[----:B------:R-:W-:Y:S02]  /*3db0*/  SEL R6, RZ, 0x1, P1 ;  /* 0x00000001ff067807 */ /* 0x000fe40000800000 */
[----:B------:R-:W-:Y:S01]  /*3dc0*/  UMOV UR8, UR16 ;  /* 0x0000001000087c82 */ /* 0x000fe20008000000 */
[----:B------:R-:W-:Y:S02]  /*3dd0*/  SEL R4, R4, RZ, P1 ;  /* 0x000000ff04047207 */ /* 0x000fe40000800000 */
[----:B------:R-:W-:Y:S01]  /*3de0*/  LOP3.LUT R3, R3, R6, RZ, 0x3c, !PT ;  /* 0x0000000603037212 */ /* 0x000fe200078e3cff */
[----:B------:R0:W-:Y:S02]  /*3df0*/  UTMALDG.3D [UR8], [UR4], desc[UR6] ;  /* 0x00000608040075b4 */ /* 0x0001e40008011000 */
[----:B0-----:R-:W-:Y:S01]  /*3e00*/  UMOV UR8, UR17 ;  /* 0x0000001100087c82 */ /* 0x001fe20008000000 */
[----:B------:R-:W-:-:S02]  /*3e10*/  UMOV UR11, UR21 ;  /* 0x00000015000b7c82 */ /* 0x000fc40008000000 */
[----:B------:R0:W-:Y:S02]  /*3e20*/  UTMALDG.3D [UR8], [UR24], desc[UR6] ;  /* 0x00000608180075b4 */ /* 0x0001e40008011000 */
[----:B0-----:R-:W-:Y:S05]  /*3e30*/  @P4 BRA `(.L_x_65) ;  /* 0xfffffffc00484947 */ /* 0x001fea000383ffff */
.L_x_61:
[----:B------:R-:W-:Y:S05]  /*3e40*/  BSYNC B1 ;  /* 0x0000000000017941 */ /* 0x000fea0003800000 */
.L_x_60:
[----:B------:R-:W-:Y:S01]  /*3e50*/  LOP3.LUT P4, RZ, R15, 0xff, RZ, 0xc0, !PT ;  /* 0x000000ff0fff7812 */ /* 0x000fe2000788c0ff */
[----:B------:R-:W-:Y:S01]  /*3e60*/  IMAD.IADD R4, R12, 0x1, R13 ;  /* 0x000000010c047824 */ /* 0x000fe200078e020d */
[----:B------:R-:W-:Y:S01]  /*3e70*/  IADD3 R8, P5, R8, UR14, RZ ;  /* 0x0000000e08087c10 */ /* 0x000fe2000ffbe0ff */
[----:B------:R-:W-:Y:S01]  /*3e80*/  ULDC.64 UR4, c[0x0][0x650] ;  /* 0x0001940000047ab9 */ /* 0x000fe20000000a00 */
[----:B------:R-:W-:Y:S01]  /*3e90*/  BSSY B1, `(.L_x_66) ;  /* 0x000006c000017945 */ /* 0x000fe20003800000 */
[----:B------:R-:W-:Y:S01]  /*3ea0*/  IMAD.MOV.U32 R17, RZ, RZ, -0x1 ;  /* 0xffffffffff117424 */ /* 0x000fe200078e00ff */
[----:B------:R-:W-:Y:S01]  /*3eb0*/  ISETP.GT.U32.AND P1, PT, R4, 0xb, PT ;  /* 0x0000000b0400780c */ /* 0x000fe20003f24070 */
[----:B------:R-:W-:Y:S01]  /*3ec0*/  IMAD.MOV.U32 R18, RZ, RZ, -0x1 ;  /* 0xffffffffff127424 */ /* 0x000fe200078e00ff */
[----:B------:R-:W-:Y:S01]  /*3ed0*/  IADD3.X R9, R9, UR13, RZ, P5, !PT ;  /* 0x0000000d09097c10 */ /* 0x000fe2000affe4ff */
[----:B------:R-:W-:Y:S01]  /*3ee0*/  IMAD.MOV.U32 R14, RZ, RZ, -0x1 ;  /* 0xffffffffff0e7424 */ /* 0x000fe200078e00ff */
[----:B------:R-:W-:-:S02]  /*3ef0*/  ISETP.LT.U32.AND P1, PT, R12, 0xc, P1 ;  /* 0x0000000c0c00780c */ /* 0x000fc40000f21070 */
[----:B------:R-:W-:Y:S01]  /*3f00*/  PRMT R15, RZ, 0x7610, R15 ;  /* 0x00007610ff0f7816 */ /* 0x000fe2000000000f */
[----:B------:R-:W0:Y:S01]  /*3f10*/  @P4 S2R R3, SR_CgaCtaId ;  /* 0x0000000000034919 */ /* 0x000e220000008800 */
[----:B------:R-:W-:-:S04]  /*3f20*/  @P4 MOV R2, 0x400 ;  /* 0x0000040000024802 */ /* 0x000fc80000000f00 */
[----:B0-----:R-:W-:Y:S01]  /*3f30*/  @P4 LEA R5, R3, R2, 0x18 ;  /* 0x0000000203054211 */ /* 0x001fe200078ec0ff */
[----:B------:R-:W-:-:S03]  /*3f40*/  IMAD.WIDE.U32 R2, R4, -0x55555555, RZ ;  /* 0xaaaaaaab04027825 */ /* 0x000fc600078e00ff */
[----:B------:R0:W-:Y:S01]  /*3f50*/  @P4 SYNCS.ARRIVE.TRANS64.A1T0 RZ, [R5+URZ+0xd8], RZ ;  /* 0x0000d8ff05ff49a7 */ /* 0x0001e2000810003f */
[----:B------:R-:W-:Y:S02]  /*3f60*/  ISETP.GE.U32.AND P4, PT, R12, 0xc, PT ;  /* 0x0000000c0c00780c */ /* 0x000fe40003f86070 */
[----:B------:R-:W-:Y:S02]  /*3f70*/  PRMT R2, RZ, 0x7610, R2 ;  /* 0x00007610ff027816 */ /* 0x000fe40000000002 */
[----:B0-----:R-:W-:Y:S02]  /*3f80*/  SHF.R.U32.HI R5, RZ, 0x3, R3 ;  /* 0x00000003ff057819 */ /* 0x001fe40000011603 */
[----:B------:R-:W-:Y:S02]  /*3f90*/  SEL R3, RZ, 0x1, !P1 ;  /* 0x00000001ff037807 */ /* 0x000fe40004800000 */
[----:B------:R-:W-:Y:S01]  /*3fa0*/  ISETP.GE.U32.AND P1, PT, R8, UR4, PT ;  /* 0x0000000408007c0c */ /* 0x000fe2000bf26070 */
[----:B------:R-:W-:Y:S01]  /*3fb0*/  IMAD R13, R5, -0xc, R4 ;  /* 0xfffffff4050d7824 */ /* 0x000fe200078e0204 */
[----:B------:R-:W-:-:S02]  /*3fc0*/  LOP3.LUT R10, R10, R3, RZ, 0x3c, !PT ;  /* 0x000000030a0a7212 */ /* 0x000fc400078e3cff */
[----:B------:R-:W-:Y:S02]  /*3fd0*/  ISETP.GE.U32.AND.EX P1, PT, R9, UR5, PT, P1 ;  /* 0x0000000509007c0c */ /* 0x000fe4000bf26110 */
[----:B------:R-:W-:-:S11]  /*3fe0*/  @P4 LOP3.LUT R10, R10, 0x1, R5, 0x78, !PT ;  /* 0x000000010a0a4812 */ /* 0x000fd600078e7805 */
[----:B------:R-:W-:Y:S05]  /*3ff0*/  @P1 BRA `(.L_x_67) ;  /* 0x0000000400541947 */ /* 0x000fea0003800000 */
[----:B------:R-:W-:Y:S01]  /*4000*/  ULDC.64 UR4, c[0x0][0x628] ;  /* 0x00018a0000047ab9 */ /* 0x000fe20000000a00 */
[----:B------:R-:W0:Y:S01]  /*4010*/  S2R R17, SR_CTAID.X ;  /* 0x0000000000117919 */ /* 0x000e220000002500 */
[----:B------:R-:W-:Y:S01]  /*4020*/  ISETP.NE.U32.AND P1, PT, RZ, UR4, PT ;  /* 0x00000004ff007c0c */ /* 0x000fe2000bf25070 */
[----:B------:R-:W-:Y:S01]  /*4030*/  ULDC UR7, c[0x0][0x630] ;  /* 0x00018c0000077ab9 */ /* 0x000fe20000000800 */
[----:B------:R-:W-:Y:S01]  /*4040*/  IMAD.MOV.U32 R2, RZ, RZ, R8 ;  /* 0x000000ffff027224 */ /* 0x000fe200078e0008 */
[----:B------:R-:W1:Y:S01]  /*4050*/  S2R R14, SR_CTAID.Y ;  /* 0x00000000000e7919 */ /* 0x000e620000002600 */
[----:B------:R-:W-:Y:S01]  /*4060*/  ISETP.NE.AND.EX P1, PT, RZ, UR5, PT, P1 ;  /* 0x00000005ff007c0c */ /* 0x000fe2000bf25310 */
[----:B------:R-:W-:-:S12]  /*4070*/  IMAD.MOV.U32 R3, RZ, RZ, R9 ;  /* 0x000000ffff037224 */ /* 0x000fd800078e0009 */
[----:B------:R-:W-:Y:S05]  /*4080*/  @!P1 BRA `(.L_x_68) ;  /* 0x0000000000289947 */ /* 0x000fea0003800000 */
[----:B------:R-:W-:Y:S02]  /*4090*/  ULDC UR6, c[0x0][0x634] ;  /* 0x00018d0000067ab9 */ /* 0x000fe40000000800 */
[----:B------:R-:W-:-:S05]  /*40a0*/  IADD3 R7, P1, R8, UR6, RZ ;  /* 0x0000000608077c10 */ /* 0x000fca000ff3e0ff */
[----:B------:R-:W-:-:S04]  /*40b0*/  IMAD.X R19, RZ, RZ, R9, P1 ;  /* 0x000000ffff137224 */ /* 0x000fc800008e0609 */
[----:B------:R-:W-:-:S04]  /*40c0*/  IMAD.WIDE.U32 R4, R19, UR4, RZ ;  /* 0x0000000413047c25 */ /* 0x000fc8000f8e00ff */
[----:B------:R-:W-:-:S04]  /*40d0*/  IMAD.WIDE.U32 R4, P1, R7, UR5, R4 ;  /* 0x0000000507047c25 */ /* 0x000fc8000f820004 */
[----:B------:R-:W-:-:S04]  /*40e0*/  IMAD.WIDE.U32 R6, R7, UR4, RZ ;  /* 0x0000000407067c25 */ /* 0x000fc8000f8e00ff */
[----:B------:R-:W-:Y:S01]  /*40f0*/  IMAD.X R3, RZ, RZ, RZ, P1 ;  /* 0x000000ffff037224 */ /* 0x000fe200008e06ff */
[----:B------:R-:W-:Y:S01]  /*4100*/  IADD3 RZ, P1, R7, R4, RZ ;  /* 0x0000000407ff7210 */ /* 0x000fe20007f3e0ff */
[----:B------:R-:W-:-:S04]  /*4110*/  IMAD.MOV.U32 R2, RZ, RZ, R5 ;  /* 0x000000ffff027224 */ /* 0x000fc800078e0005 */
[----:B------:R-:W-:-:S08]  /*4120*/  IMAD.WIDE.U32.X R2, R19, UR5, R2, P1 ;  /* 0x0000000513027c25 */ /* 0x000fd000088e0402 */
.L_x_68:
[--C-:B------:R-:W-:Y:S01]  /*4130*/  SHF.R.U64 R6, R2, UR7, R3.reuse ;  /* 0x0000000702067c19 */ /* 0x100fe20008001203 */
[----:B------:R-:W-:Y:S01]  /*4140*/  ULDC.64 UR4, c[0x0][0x620] ;  /* 0x0001880000047ab9 */ /* 0x000fe20000000a00 */
[----:B------:R-:W-:Y:S01]  /*4150*/  SHF.R.U32.HI R2, RZ, UR7, R3 ;  /* 0x00000007ff027c19 */ /* 0x000fe20008011603 */
[----:B------:R-:W-:Y:S01]  /*4160*/  IMAD.MOV.U32 R3, RZ, RZ, R9 ;  /* 0x000000ffff037224 */ /* 0x000fe200078e0009 */
[----:B------:R-:W-:Y:S01]  /*4170*/  IADD3 R5, P1, RZ, -R6, RZ ;  /* 0x80000006ff057210 */ /* 0x000fe20007f3e0ff */
[----:B------:R-:W2:Y:S01]  /*4180*/  LDC R22, c[0x0][0x144] ;  /* 0x00005100ff167b82 */ /* 0x000ea20000000800 */
[----:B0-----:R-:W-:Y:S01]  /*4190*/  I2FP.F32.U32 R7, R17 ;  /* 0x0000001100077245 */ /* 0x001fe20000201000 */
[----:B------:R-:W-:Y:S01]  /*41a0*/  ULDC.64 UR8, c[0x0][0x640] ;  /* 0x0001900000087ab9 */ /* 0x000fe20000000a00 */
[----:B------:R-:W-:Y:S01]  /*41b0*/  ULDC UR6, c[0x0][0x608] ;  /* 0x0001820000067ab9 */ /* 0x000fe20000000800 */
[----:B------:R-:W-:Y:S01]  /*41c0*/  IMAD.X R2, RZ, RZ, ~R2, P1 ;  /* 0x000000ffff027224 */ /* 0x000fe200008e0e02 */
[----:B------:R-:W-:-:S03]  /*41d0*/  ISETP.NE.U32.AND P1, PT, RZ, UR8, PT ;  /* 0x00000008ff007c0c */ /* 0x000fc6000bf25070 */
[----:B------:R-:W-:Y:S01]  /*41e0*/  IMAD R4, R2, UR4, RZ ;  /* 0x0000000402047c24 */ /* 0x000fe2000f8e02ff */
[----:B------:R-:W0:Y:S01]  /*41f0*/  LDC R19, c[0x0][0x148] ;  /* 0x00005200ff137b82 */ /* 0x000e220000000800 */
[----:B------:R-:W-:Y:S01]  /*4200*/  IMAD.MOV.U32 R2, RZ, RZ, R8 ;  /* 0x000000ffff027224 */ /* 0x000fe200078e0008 */
[----:B------:R-:W-:-:S03]  /*4210*/  ISETP.NE.AND.EX P1, PT, RZ, UR9, PT, P1 ;  /* 0x00000009ff007c0c */ /* 0x000fc6000bf25310 */
[----:B------:R-:W-:Y:S01]  /*4220*/  IMAD.WIDE.U32 R2, R5, UR4, R2 ;  /* 0x0000000405027c25 */ /* 0x000fe2000f8e0002 */
[----:B------:R-:W-:-:S03]  /*4230*/  ULDC UR4, c[0x0][0x150] ;  /* 0x0000540000047ab9 */ /* 0x000fc60000000800 */
[----:B------:R-:W-:Y:S02]  /*4240*/  IMAD R5, R5, UR5, R4 ;  /* 0x0000000505057c24 */ /* 0x000fe4000f8e0204 */
[----:B------:R-:W-:Y:S01]  /*4250*/  FMUL R4, R7, UR4 ;  /* 0x0000000407047c20 */ /* 0x000fe20008400000 */
[----:B------:R-:W-:Y:S01]  /*4260*/  ULDC UR4, c[0x0][0x618] ;  /* 0x0001860000047ab9 */ /* 0x000fe20000000800 */
[----:B------:R-:W-:Y:S01]  /*4270*/  ULDC UR5, c[0x0][0x154] ;  /* 0x0000550000057ab9 */ /* 0x000fe20000000800 */
[----:B------:R-:W-:-:S03]  /*4280*/  IMAD.IADD R3, R3, 0x1, R5 ;  /* 0x0000000103037824 */ /* 0x000fc600078e0205 */
[----:B------:R-:W3:Y:S02]  /*4290*/  F2I.U32.TRUNC.NTZ R4, R4 ;  /* 0x0000000400047305 */ /* 0x000ee4000020f000 */
[----:B------:R-:W-:Y:S02]  /*42a0*/  SHF.R.U64 R7, R2, UR4, R3 ;  /* 0x0000000402077c19 */ /* 0x000fe40008001203 */
[----:B-1----:R-:W-:-:S05]  /*42b0*/  I2FP.F32.U32 R2, R14 ;  /* 0x0000000e00027245 */ /* 0x002fca0000201000 */
[----:B------:R-:W-:Y:S01]  /*42c0*/  FMUL R21, R2, UR5 ;  /* 0x0000000502157c20 */ /* 0x000fe20008400000 */
[----:B------:R-:W-:Y:S01]  /*42d0*/  SHF.R.U32.HI R2, RZ, UR4, R3 ;  /* 0x00000004ff027c19 */ /* 0x000fe20008011603 */
[----:B------:R-:W-:-:S03]  /*42e0*/  ULDC UR4, c[0x0][0x658] ;  /* 0x0001960000047ab9 */ /* 0x000fc60000000800 */
[--C-:B------:R-:W-:Y:S01]  /*42f0*/  SHF.R.U64 R20, R7, UR6, R2.reuse ;  /* 0x0000000607147c19 */ /* 0x100fe20008001202 */
[----:B------:R-:W1:Y:S01]  /*4300*/  F2I.U32.TRUNC.NTZ R21, R21 ;  /* 0x0000001500157305 */ /* 0x000e62000020f000 */
[----:B------:R-:W-:Y:S01]  /*4310*/  SHF.R.U32.HI R3, RZ, UR6, R2 ;  /* 0x00000006ff037c19 */ /* 0x000fe20008011602 */
[----:B---3--:R-:W-:-:S03]  /*4320*/  IMAD.MOV R4, RZ, RZ, -R4 ;  /* 0x000000ffff047224 */ /* 0x008fc600078e0a04 */
[----:B------:R-:W-:Y:S01]  /*4330*/  SHF.R.U64 R18, R20, UR4, R3 ;  /* 0x0000000414127c19 */ /* 0x000fe20008001203 */
[----:B--2---:R-:W-:Y:S01]  /*4340*/  IMAD R17, R22, R4, R17 ;  /* 0x0000000416117224 */ /* 0x004fe200078e0211 */
[----:B------:R-:W-:-:S03]  /*4350*/  SHF.R.U32.HI R23, RZ, UR4, R3 ;  /* 0x00000004ff177c19 */ /* 0x000fc60008011603 */
[----:B------:R-:W-:Y:S02]  /*4360*/  IMAD.MOV.U32 R2, RZ, RZ, R18 ;  /* 0x000000ffff027224 */ /* 0x000fe400078e0012 */
[----:B------:R-:W-:Y:S01]  /*4370*/  IMAD.MOV.U32 R3, RZ, RZ, R23 ;  /* 0x000000ffff037224 */ /* 0x000fe200078e0017 */
[----:B------:R-:W-:Y:S06]  /*4380*/  @!P1 BRA `(.L_x_69) ;  /* 0x0000000000289947 */ /* 0x000fec0003800000 */
[----:B------:R-:W-:Y:S02]  /*4390*/  ULDC UR4, c[0x0][0x64c] ;  /* 0x0001930000047ab9 */ /* 0x000fe40000000800 */
[----:B------:R-:W-:-:S05]  /*43a0*/  IADD3 R3, P1, R18, UR4, RZ ;  /* 0x0000000412037c10 */ /* 0x000fca000ff3e0ff */
[----:B------:R-:W-:-:S04]  /*43b0*/  IMAD.X R23, RZ, RZ, R23, P1 ;  /* 0x000000ffff177224 */ /* 0x000fc800008e0617 */
[----:B------:R-:W-:-:S04]  /*43c0*/  IMAD.WIDE.U32 R4, R23, UR8, RZ ;  /* 0x0000000817047c25 */ /* 0x000fc8000f8e00ff */
[----:B------:R-:W-:-:S04]  /*43d0*/  IMAD.WIDE.U32 R4, P1, R3, UR9, R4 ;  /* 0x0000000903047c25 */ /* 0x000fc8000f820004 */
[----:B------:R-:W-:-:S04]  /*43e0*/  IMAD.WIDE.U32 R2, R3, UR8, RZ ;  /* 0x0000000803027c25 */ /* 0x000fc8000f8e00ff */
[----:B------:R-:W-:Y:S01]  /*43f0*/  IMAD.MOV.U32 R2, RZ, RZ, R5 ;  /* 0x000000ffff027224 */ /* 0x000fe200078e0005 */
[----:B------:R-:W-:Y:S01]  /*4400*/  IADD3 RZ, P4, R3, R4, RZ ;  /* 0x0000000403ff7210 */ /* 0x000fe20007f9e0ff */
[----:B------:R-:W-:-:S04]  /*4410*/  IMAD.X R3, RZ, RZ, RZ, P1 ;  /* 0x000000ffff037224 */ /* 0x000fc800008e06ff */
[----:B------:R-:W-:-:S08]  /*4420*/  IMAD.WIDE.U32.X R2, R23, UR9, R2, P4 ;  /* 0x0000000917027c25 */ /* 0x000fd0000a0e0402 */
.L_x_69:
[----:B------:R-:W-:Y:S01]  /*4430*/  ULDC UR4, c[0x0][0x648] ;  /* 0x0001920000047ab9 */ /* 0x000fe20000000800 */
[----:B------:R-:W-:Y:S01]  /*4440*/  LOP3.LUT R20, R20, UR19, RZ, 0xc0, !PT ;  /* 0x0000001314147c12 */ /* 0x000fe2000f8ec0ff */
[----:B-1----:R-:W-:Y:S01]  /*4450*/  IMAD.MOV R21, RZ, RZ, -R21 ;  /* 0x000000ffff157224 */ /* 0x002fe200078e0a15 */
[----:B------:R-:W-:Y:S01]  /*4460*/  SHF.R.U64 R3, R2, UR4, R3 ;  /* 0x0000000402037c19 */ /* 0x000fe20008001203 */
[----:B------:R-:W-:Y:S01]  /*4470*/  ULDC UR4, c[0x0][0x638] ;  /* 0x00018e0000047ab9 */ /* 0x000fe20000000800 */
[----:B------:R-:W-:Y:S01]  /*4480*/  LOP3.LUT R7, R7, UR18, RZ, 0xc0, !PT ;  /* 0x0000001207077c12 */ /* 0x000fe2000f8ec0ff */
[----:B0-----:R-:W-:Y:S01]  /*4490*/  @P2 IMAD R17, R19, R21, R14 ;  /* 0x0000001513112224 */ /* 0x001fe200078e020e */
[----:B------:R-:W-:Y:S01]  /*44a0*/  ULDC UR5, c[0x0][0x610] ;  /* 0x0001840000057ab9 */ /* 0x000fe20000000800 */
[----:B------:R-:W-:Y:S02]  /*44b0*/  IMAD.MOV R5, RZ, RZ, -R3 ;  /* 0x000000ffff057224 */ /* 0x000fe400078e0a03 */
[----:B------:R-:W-:-:S02]  /*44c0*/  IMAD R20, R3, UR20, R20 ;  /* 0x0000001403147c24 */ /* 0x000fc4000f8e0214 */
[----:B------:R-:W-:Y:S01]  /*44d0*/  IMAD R18, R5, UR4, R18 ;  /* 0x0000000405127c24 */ /* 0x000fe2000f8e0212 */
[----:B------:R-:W-:Y:S01]  /*44e0*/  ULDC UR4, c[0x0][0x600] ;  /* 0x0001800000047ab9 */ /* 0x000fe20000000800 */
[----:B------:R-:W-:Y:S02]  /*44f0*/  IMAD R17, R20, UR5, R17 ;  /* 0x0000000514117c24 */ /* 0x000fe4000f8e0211 */
[----:B------:R-:W-:Y:S02]  /*4500*/  IMAD R4, R18, UR4, R7 ;  /* 0x0000000412047c24 */ /* 0x000fe4000f8e0207 */
[----:B------:R-:W-:Y:S02]  /*4510*/  IMAD.MOV.U32 R2, RZ, RZ, 0x1 ;  /* 0x00000001ff027424 */ /* 0x000fe400078e00ff */
[----:B------:R-:W-:Y:S01]  /*4520*/  IMAD.MOV.U32 R14, RZ, RZ, R6 ;  /* 0x000000ffff0e7224 */ /* 0x000fe200078e0006 */
[----:B------:R-:W-:Y:S02]  /*4530*/  SEL R18, R4, R17, !P2 ;  /* 0x0000001104127207 */ /* 0x000fe40005000000 */
[----:B------:R-:W-:-:S07]  /*4540*/  SEL R17, R17, R4, !P2 ;  /* 0x0000000411117207 */ /* 0x000fce0005000000 */
.L_x_67:
[----:B------:R-:W-:Y:S05]  /*4550*/  BSYNC B1 ;  /* 0x0000000000017941 */ /* 0x000fea0003800000 */
.L_x_66:
[----:B------:R-:W-:-:S13]  /*4560*/  LOP3.LUT P1, RZ, R2, 0xff, RZ, 0xc0, !PT ;  /* 0x000000ff02ff7812 */ /* 0x000fda000782c0ff */
[----:B------:R-:W-:Y:S05]  /*4570*/  @P1 BRA `(.L_x_70) ;  /* 0xfffffff400441947 */ /* 0x000fea000383ffff */
[----:B------:R-:W-:Y:S05]  /*4580*/  BSYNC B0 ;  /* 0x0000000000007941 */ /* 0x000fea0003800000 */
.L_x_58:
[----:B------:R-:W-:-:S03]  /*4590*/  UMOV UR4, 0xffffffff ;  /* 0xffffffff00047882 */ /* 0x000fc60000000000 */
[----:B------:R-:W-:Y:S05]  /*45a0*/  BRA.DIV UR4, `(.L_x_71) ;  /* 0x0000000a043c7947 */ /* 0x000fea000b800000 */
[----:B------:R-:W-:-:S13]  /*45b0*/  ELECT P0, URZ, PT ;  /* 0x00000000003f782f */ /* 0x000fda0003800000 */
.L_x_93:
[----:B------:R-:W-:Y:S04]  /*45c0*/  BSSY B0, `(.L_x_72) ;  /* 0x0000073000007945 */ /* 0x000fe80003800000 */
[----:B------:R-:W-:Y:S05]  /*45d0*/  @!P0 BRA `(.L_x_73) ;  /* 0x0000000400c48947 */ /* 0x000fea0003800000 */
[----:B------:R-:W-:-:S04]  /*45e0*/  LOP3.LUT R0, R0, 0x2, RZ, 0xfc, !PT ;  /* 0x0000000200007812 */ /* 0x000fc800078efcff */
[----:B------:R-:W-:-:S13]  /*45f0*/  ISETP.NE.AND P0, PT, R0, 0x3, PT ;  /* 0x000000030000780c */ /* 0x000fda0003f05270 */
[----:B------:R-:W-:Y:S05]  /*4600*/  @!P0 BRA `(.L_x_74) ;  /* 0x0000000000048947 */ /* 0x000fea0003800000 */
[----:B------:R-:W-:Y:S01]  /*4610*/  BPT.TRAP 0x1 ;  /* 0x000000040000795c */ /* 0x000fe20000300000 */
.L_x_74:
[----:B------:R-:W0:Y:S01]  /*4620*/  S2R R3, SR_CgaCtaId ;  /* 0x0000000000037919 */ /* 0x000e220000008800 */
[----:B------:R-:W-:Y:S02]  /*4630*/  MOV R0, 0x400 ;  /* 0x0000040000007802 */ /* 0x000fe40000000f00 */
[----:B------:R-:W-:Y:S02]  /*4640*/  SHF.L.U32 R2, R10, 0x1f, RZ ;  /* 0x0000001f0a027819 */ /* 0x000fe400000006ff */
[----:B0-----:R-:W-:-:S05]  /*4650*/  LEA R0, R3, R0, 0x18 ;  /* 0x0000000003007211 */ /* 0x001fca00078ec0ff */
[----:B------:R-:W-:-:S04]  /*4660*/  VIADD R0, R0, 0x60 ;  /* 0x0000006000007836 */ /* 0x000fc80000000000 */
[C---:B------:R-:W-:Y:S02]  /*4670*/  IMAD R5, R13.reuse, 0x8, R0 ;  /* 0x000000080d057824 */ /* 0x040fe400078e0200 */
[----:B------:R-:W-:Y:S02]  /*4680*/  VIADD R13, R13, 0x1 ;  /* 0x000000010d0d7836 */ /* 0x000fe40000000000 */
[----:B------:R-:W0:Y:S03]  /*4690*/  SYNCS.PHASECHK.TRANS64.TRYWAIT P0, [R5+URZ], R2 ;  /* 0x00000002050075a7 */ /* 0x000e26000800017f */
[----:B------:R-:W-:-:S04]  /*46a0*/  ISETP.NE.AND P1, PT, R13, 0xc, PT ;  /* 0x0000000c0d00780c */ /* 0x000fc80003f25270 */
[----:B------:R-:W-:Y:S02]  /*46b0*/  SEL R3, RZ, 0x1, P1 ;  /* 0x00000001ff037807 */ /* 0x000fe40000800000 */
[----:B------:R-:W-:Y:S02]  /*46c0*/  SEL R13, R13, RZ, P1 ;  /* 0x000000ff0d0d7207 */ /* 0x000fe40000800000 */
[----:B------:R-:W-:-:S03]  /*46d0*/  LOP3.LUT R10, R10, R3, RZ, 0x3c, !PT ;  /* 0x000000030a0a7212 */ /* 0x000fc600078e3cff */
[----:B------:R-:W-:Y:S01]  /*46e0*/  IMAD R7, R13, 0x8, R0 ;  /* 0x000000080d077824 */ /* 0x000fe200078e0200 */
[----:B------:R-:W-:Y:S01]  /*46f0*/  SHF.L.U32 R4, R10, 0x1f, RZ ;  /* 0x0000001f0a047819 */ /* 0x000fe200000006ff */
[----:B0-----:R-:W-:Y:S06]  /*4700*/  @!P0 BRA `(.L_x_75) ;  /* 0x0000000800088947 */ /* 0x001fec0003800000 */
.L_x_94:
[----:B------:R-:W1:Y:S01]  /*4710*/  SYNCS.PHASECHK.TRANS64.TRYWAIT P0, [R7+URZ], R4 ;  /* 0x00000004070075a7 */ /* 0x000e62000800017f */
[----:B0-----:R-:W-:-:S05]  /*4720*/  VIADD R2, R13, 0x1 ;  /* 0x000000010d027836 */ /* 0x001fca0000000000 */
[----:B------:R-:W-:-:S04]  /*4730*/  ISETP.NE.AND P1, PT, R2, 0xc, PT ;  /* 0x0000000c0200780c */ /* 0x000fc80003f25270 */
[----:B------:R-:W-:Y:S02]  /*4740*/  SEL R3, RZ, 0x1, P1 ;  /* 0x00000001ff037807 */ /* 0x000fe40000800000 */
[----:B------:R-:W-:Y:S02]  /*4750*/  SEL R9, R2, RZ, P1 ;  /* 0x000000ff02097207 */ /* 0x000fe40000800000 */
[----:B------:R-:W-:-:S03]  /*4760*/  LOP3.LUT R10, R10, R3, RZ, 0x3c, !PT ;  /* 0x000000030a0a7212 */ /* 0x000fc600078e3cff */
[----:B------:R-:W-:Y:S01]  /*4770*/  IMAD R6, R9, 0x8, R0 ;  /* 0x0000000809067824 */ /* 0x000fe200078e0200 */
[----:B------:R-:W-:Y:S01]  /*4780*/  SHF.L.U32 R5, R10, 0x1f, RZ ;  /* 0x0000001f0a057819 */ /* 0x000fe200000006ff */
[----:B-1----:R-:W-:Y:S06]  /*4790*/  @!P0 BRA `(.L_x_76) ;  /* 0x0000000400f88947 */ /* 0x002fec0003800000 */
.L_x_95:
[----:B------:R-:W1:Y:S01]  /*47a0*/  SYNCS.PHASECHK.TRANS64.TRYWAIT P0, [R6+URZ], R5 ;  /* 0x00000005060075a7 */ /* 0x000e62000800017f */
[----:B------:R-:W-:-:S05]  /*47b0*/  VIADD R2, R9, 0x1 ;  /* 0x0000000109027836 */ /* 0x000fca0000000000 */
[----:B------:R-:W-:-:S04]  /*47c0*/  ISETP.NE.AND P1, PT, R2, 0xc, PT ;  /* 0x0000000c0200780c */ /* 0x000fc80003f25270 */
[----:B------:R-:W-:Y:S02]  /*47d0*/  SEL R3, RZ, 0x1, P1 ;  /* 0x00000001ff037807 */ /* 0x000fe40000800000 */
[----:B0-----:R-:W-:Y:S02]  /*47e0*/  SEL R7, R2, RZ, P1 ;  /* 0x000000ff02077207 */ /* 0x001fe40000800000 */
[----:B------:R-:W-:-:S03]  /*47f0*/  LOP3.LUT R10, R10, R3, RZ, 0x3c, !PT ;  /* 0x000000030a0a7212 */ /* 0x000fc600078e3cff */
[----:B------:R-:W-:Y:S01]  /*4800*/  IMAD R9, R7, 0x8, R0 ;  /* 0x0000000807097824 */ /* 0x000fe200078e0200 */
[----:B------:R-:W-:Y:S01]  /*4810*/  SHF.L.U32 R4, R10, 0x1f, RZ ;  /* 0x0000001f0a047819 */ /* 0x000fe200000006ff */
[----:B-1----:R-:W-:Y:S06]  /*4820*/  @!P0 BRA `(.L_x_77) ;  /* 0x0000000400e88947 */ /* 0x002fec0003800000 */
.L_x_96:
[----:B------:R-:W1:Y:S01]  /*4830*/  SYNCS.PHASECHK.TRANS64.TRYWAIT P0, [R9+URZ], R4 ;  /* 0x00000004090075a7 */ /* 0x000e62000800017f */
[----:B------:R-:W-:-:S05]  /*4840*/  VIADD R2, R7, 0x1 ;  /* 0x0000000107027836 */ /* 0x000fca0000000000 */
[----:B------:R-:W-:-:S04]  /*4850*/  ISETP.NE.AND P1, PT, R2, 0xc, PT ;  /* 0x0000000c0200780c */ /* 0x000fc80003f25270 */
[----:B------:R-:W-:Y:S02]  /*4860*/  SEL R3, RZ, 0x1, P1 ;  /* 0x00000001ff037807 */ /* 0x000fe40000800000 */
[----:B------:R-:W-:Y:S02]  /*4870*/  SEL R7, R2, RZ, P1 ;  /* 0x000000ff02077207 */ /* 0x000fe40000800000 */
[----:B------:R-:W-:-:S03]  /*4880*/  LOP3.LUT R10, R10, R3, RZ, 0x3c, !PT ;  /* 0x000000030a0a7212 */ /* 0x000fc600078e3cff */
[----:B0-----:R-:W-:Y:S01]  /*4890*/  IMAD R6, R7, 0x8, R0 ;  /* 0x0000000807067824 */ /* 0x001fe200078e0200 */
[----:B------:R-:W-:Y:S01]  /*48a0*/  SHF.L.U32 R5, R10, 0x1f, RZ ;  /* 0x0000001f0a057819 */ /* 0x000fe200000006ff */
[----:B-1----:R-:W-:Y:S06]  /*48b0*/  @!P0 BRA `(.L_x_78) ;  /* 0x0000000400d88947 */ /* 0x002fec0003800000 */
.L_x_97:
        /* <DEDUP_REMOVED lines=9> */
.L_x_98:
        /* <DEDUP_REMOVED lines=9> */
.L_x_99:
        /* <DEDUP_REMOVED lines=9> */
.L_x_100:
        /* <DEDUP_REMOVED lines=9> */
.L_x_101:
        /* <DEDUP_REMOVED lines=9> */
.L_x_102:
        /* <DEDUP_REMOVED lines=9> */
.L_x_103:
[----:B------:R-:W1:Y:S01]  /*4c20*/  SYNCS.PHASECHK.TRANS64.TRYWAIT P0, [R6+URZ], R5 ;  /* 0x00000005060075a7 */ /* 0x000e62000800017f */
[----:B------:R-:W-:-:S05]  /*4c30*/  VIADD R2, R7, 0x1 ;  /* 0x0000000107027836 */ /* 0x000fca0000000000 */
[----:B------:R-:W-:-:S04]  /*4c40*/  ISETP.NE.AND P1, PT, R2, 0xc, PT ;  /* 0x0000000c0200780c */ /* 0x000fc80003f25270 */
[----:B0-----:R-:W-:Y:S02]  /*4c50*/  SEL R4, RZ, 0x1, P1 ;  /* 0x00000001ff047807 */ /* 0x001fe40000800000 */
[----:B------:R-:W-:Y:S02]  /*4c60*/  SEL R3, R2, RZ, P1 ;  /* 0x000000ff02037207 */ /* 0x000fe40000800000 */
[----:B------:R-:W-:Y:S01]  /*4c70*/  LOP3.LUT R4, R11, R4, RZ, 0x3c, !PT ;  /* 0x000000040b047212 */ /* 0x000fe200078e3cff */
[----:B-1----:R-:W-:Y:S06]  /*4c80*/  @!P0 BRA `(.L_x_85) ;  /* 0x0000000400708947 */ /* 0x002fec0003800000 */
.L_x_104:
[----:B------:R-:W-:Y:S01]  /*4c90*/  IMAD R3, R3, 0x8, R0 ;  /* 0x0000000803037824 */ /* 0x000fe200078e0200 */
[----:B------:R-:W-:-:S07]  /*4ca0*/  SHF.L.U32 R0, R4, 0x1f, RZ ;  /* 0x0000001f04007819 */ /* 0x000fce00000006ff */
.L_x_86:
[----:B-1----:R1:W2:Y:S02]  /*4cb0*/  SYNCS.PHASECHK.TRANS64.TRYWAIT P0, [R3+URZ], R0 ;  /* 0x00000000030075a7 */ /* 0x0022a4000800017f */
[----:B--2---:R-:W-:Y:S05]  /*4cc0*/  @!P0 NANOSLEEP.SYNCS 0x989680 ;  /* 0x009896800000895d */ /* 0x004fea0003900000 */
[----:B------:R-:W2:Y:S02]  /*4cd0*/  @!P0 SYNCS.PHASECHK.TRANS64 P0, [R3+URZ], R0 ;  /* 0x00000000030085a7 */ /* 0x000ea4000800007f */
[----:B--2---:R-:W-:Y:S05]  /*4ce0*/  @!P0 BRA `(.L_x_86) ;  /* 0xfffffffc00f08947 */ /* 0x004fea000383ffff */
.L_x_73:
[----:B------:R-:W-:Y:S05]  /*4cf0*/  BSYNC B0 ;  /* 0x0000000000007941 */ /* 0x000fea0003800000 */
.L_x_72:
[----:B------:R-:W-:Y:S05]  /*4d00*/  EXIT ;  /* 0x000000000000794d */ /* 0x000fea0003800000 */
.L_x_18:
[----:B-1----:R-:W-:-:S04]  /*4d10*/  IMAD.U32 R3, RZ, RZ, UR6 ;  /* 0x00000006ff037e24 */ /* 0x002fc8000f8e00ff */
[----:B------:R1:W4:Y:S03]  /*4d20*/  SYNCS.PHASECHK.TRANS64.TRYWAIT P0, [R3+URZ], R2 ;  /* 0x00000002030075a7 */ /* 0x000326000800017f */
[----:B----4-:R-:W-:Y:S05]  /*4d30*/  @!P0 NANOSLEEP.SYNCS 0x989680 ;  /* 0x009896800000895d */ /* 0x010fea0003900000 */
[----:B------:R-:W4:Y:S02]  /*4d40*/  @!P0 SYNCS.PHASECHK.TRANS64 P0, [R3+URZ], R2 ;  /* 0x00000002030085a7 */ /* 0x000f24000800007f */
[----:B----4-:R-:W-:Y:S05]  /*4d50*/  @!P0 BRA `(.L_x_18) ;  /* 0xfffffffc00ec8947 */ /* 0x010fea000383ffff */
[----:B------:R-:W-:Y:S05]  /*4d60*/  BRA `(.L_x_17) ;  /* 0xffffffc400e87947 */ /* 0x000fea000383ffff */
.L_x_24:
[----:B-1----:R-:W-:-:S04]  /*4d70*/  IMAD.U32 R16, RZ, RZ, UR16 ;  /* 0x00000010ff107e24 */ /* 0x002fc8000f8e00ff */
[----:B------:R1:W4:Y:S03]  /*4d80*/  SYNCS.PHASECHK.TRANS64.TRYWAIT P0, [R16+URZ], R3 ;  /* 0x00000003100075a7 */ /* 0x000326000800017f */
[----:B----4-:R-:W-:Y:S05]  /*4d90*/  @!P0 NANOSLEEP.SYNCS 0x989680 ;  /* 0x009896800000895d */ /* 0x010fea0003900000 */
[----:B------:R-:W4:Y:S02]  /*4da0*/  @!P0 SYNCS.PHASECHK.TRANS64 P0, [R16+URZ], R3 ;  /* 0x00000003100085a7 */ /* 0x000f24000800007f */
[----:B----4-:R-:W-:Y:S05]  /*4db0*/  @!P0 BRA `(.L_x_24) ;  /* 0xfffffffc00ec8947 */ /* 0x010fea000383ffff */
[----:B------:R-:W-:Y:S05]  /*4dc0*/  BRA `(.L_x_23) ;  /* 0xffffffc800fc7947 */ /* 0x000fea000383ffff */
.L_x_59:
[----:B------:R-:W-:Y:S01]  /*4dd0*/  BSSY B1, `(.L_x_87) ;  /* 0x0000006000017945 */ /* 0x000fe20003800000 */
[----:B------:R-:W-:-:S07]  /*4de0*/  IMAD.MOV.U32 R2, RZ, RZ, -0x1 ;  /* 0xffffffffff027424 */ /* 0x000fce00078e00ff */
[----:B------:R-:W-:Y:S05]  /*4df0*/  WARPSYNC.COLLECTIVE R2, `(.L_x_88) ;  /* 0x00000000020c7348 */ /* 0x000fea0003c00000 */
[----:B------:R-:W-:Y:S02]  /*4e00*/  ELECT P1, UR62, PT ;  /* 0x00000000003e782f */ /* 0x000fe40003820000 */
[----:B------:R-:W-:Y:S01]  /*4e10*/  MOV R2, UR62 ;  /* 0x0000003e00027c02 */ /* 0x000fe20008000f00 */
[----:B------:R-:W-:Y:S10]  /*4e20*/  ENDCOLLECTIVE ;  /* 0x000000000000791b */ /* 0x000ff40003800000 */
.L_x_88:
[----:B------:R-:W-:Y:S05]  /*4e30*/  BSYNC B1 ;  /* 0x0000000000017941 */ /* 0x000fea0003800000 */
.L_x_87:
[----:B------:R-:W-:Y:S05]  /*4e40*/  BRA `(.L_x_89) ;  /* 0xffffffec001c7947 */ /* 0x000fea000383ffff */
.L_x_62:
[----:B-1----:R1:W2:Y:S02]  /*4e50*/  SYNCS.PHASECHK.TRANS64.TRYWAIT P1, [R20+URZ+0x60], R5 ;  /* 0x00006005140075a7 */ /* 0x0022a4000802017f */
[----:B--2---:R-:W-:Y:S05]  /*4e60*/  @!P1 NANOSLEEP.SYNCS 0x989680 ;  /* 0x009896800000995d */ /* 0x004fea0003900000 */
[----:B------:R-:W2:Y:S02]  /*4e70*/  @!P1 SYNCS.PHASECHK.TRANS64 P1, [R20+URZ+0x60], R5 ;  /* 0x00006005140095a7 */ /* 0x000ea4000802007f */
[----:B--2---:R-:W-:Y:S05]  /*4e80*/  @!P1 BRA `(.L_x_62) ;  /* 0xfffffffc00f09947 */ /* 0x004fea000383ffff */
[----:B------:R-:W-:Y:S05]  /*4e90*/  BRA `(.L_x_90) ;  /* 0xffffffec00507947 */ /* 0x000fea000383ffff */
.L_x_71:
[----:B------:R-:W-:Y:S01]  /*4ea0*/  BSSY B0, `(.L_x_91) ;  /* 0x0000006000007945 */ /* 0x000fe20003800000 */
[----:B------:R-:W-:-:S07]  /*4eb0*/  IMAD.MOV.U32 R2, RZ, RZ, -0x1 ;  /* 0xffffffffff027424 */ /* 0x000fce00078e00ff */
[----:B------:R-:W-:Y:S05]  /*4ec0*/  WARPSYNC.COLLECTIVE R2, `(.L_x_92) ;  /* 0x00000000020c7348 */ /* 0x000fea0003c00000 */
[----:B------:R-:W-:Y:S02]  /*4ed0*/  ELECT P1, UR62, PT ;  /* 0x00000000003e782f */ /* 0x000fe40003820000 */
[----:B------:R-:W-:Y:S01]  /*4ee0*/  MOV R2, UR62 ;  /* 0x0000003e00027c02 */ /* 0x000fe20008000f00 */
[----:B------:R-:W-:Y:S10]  /*4ef0*/  ENDCOLLECTIVE ;  /* 0x000000000000791b */ /* 0x000ff40003800000 */
.L_x_92:
[----:B------:R-:W-:Y:S05]  /*4f00*/  BSYNC B0 ;  /* 0x0000000000007941 */ /* 0x000fea0003800000 */
.L_x_91:
[----:B------:R-:W-:Y:S01]  /*4f10*/  PLOP3.LUT P0, PT, P1, PT, PT, 0x80, 0x0 ;  /* 0x000000000000781c */ /* 0x000fe20000f0f070 */
[----:B------:R-:W-:-:S12]  /*4f20*/  BRA `(.L_x_93) ;  /* 0xfffffff400a47947 */ /* 0x000fd8000383ffff */
.L_x_75:
[----:B0-----:R0:W1:Y:S02]  /*4f30*/  SYNCS.PHASECHK.TRANS64.TRYWAIT P0, [R5+URZ], R2 ;  /* 0x00000002050075a7 */ /* 0x001064000800017f */
[----:B-1----:R-:W-:Y:S05]  /*4f40*/  @!P0 NANOSLEEP.SYNCS 0x989680 ;  /* 0x009896800000895d */ /* 0x002fea0003900000 */
[----:B------:R-:W1:Y:S02]  /*4f50*/  @!P0 SYNCS.PHASECHK.TRANS64 P0, [R5+URZ], R2 ;  /* 0x00000002050085a7 */ /* 0x000e64000800007f */
[----:B-1----:R-:W-:Y:S05]  /*4f60*/  @!P0 BRA `(.L_x_75) ;  /* 0xfffffffc00f08947 */ /* 0x002fea000383ffff */
[----:B------:R-:W-:Y:S05]  /*4f70*/  BRA `(.L_x_94) ;  /* 0xfffffff400e47947 */ /* 0x000fea000383ffff */
.L_x_76:
[----:B0-----:R0:W1:Y:S02]  /*4f80*/  SYNCS.PHASECHK.TRANS64.TRYWAIT P0, [R7+URZ], R4 ;  /* 0x00000004070075a7 */ /* 0x001064000800017f */
[----:B-1----:R-:W-:Y:S05]  /*4f90*/  @!P0 NANOSLEEP.SYNCS 0x989680 ;  /* 0x009896800000895d */ /* 0x002fea0003900000 */
[----:B------:R-:W1:Y:S02]  /*4fa0*/  @!P0 SYNCS.PHASECHK.TRANS64 P0, [R7+URZ], R4 ;  /* 0x00000004070085a7 */ /* 0x000e64000800007f */
[----:B-1----:R-:W-:Y:S05]  /*4fb0*/  @!P0 BRA `(.L_x_76) ;  /* 0xfffffffc00f08947 */ /* 0x002fea000383ffff */
[----:B------:R-:W-:Y:S05]  /*4fc0*/  BRA `(.L_x_95) ;  /* 0xfffffff400f47947 */ /* 0x000fea000383ffff */
.L_x_77:
[----:B0-----:R0:W1:Y:S02]  /*4fd0*/  SYNCS.PHASECHK.TRANS64.TRYWAIT P0, [R6+URZ], R5 ;  /* 0x00000005060075a7 */ /* 0x001064000800017f */
[----:B-1----:R-:W-:Y:S05]  /*4fe0*/  @!P0 NANOSLEEP.SYNCS 0x989680 ;  /* 0x009896800000895d */ /* 0x002fea0003900000 */
[----:B------:R-:W1:Y:S02]  /*4ff0*/  @!P0 SYNCS.PHASECHK.TRANS64 P0, [R6+URZ], R5 ;  /* 0x00000005060085a7 */ /* 0x000e64000800007f */
[----:B-1----:R-:W-:Y:S05]  /*5000*/  @!P0 BRA `(.L_x_77) ;  /* 0xfffffffc00f08947 */ /* 0x002fea000383ffff */
[----:B------:R-:W-:Y:S05]  /*5010*/  BRA `(.L_x_96) ;  /* 0xfffffff800047947 */ /* 0x000fea000383ffff */
.L_x_78:
[----:B0-----:R0:W1:Y:S02]  /*5020*/  SYNCS.PHASECHK.TRANS64.TRYWAIT P0, [R9+URZ], R4 ;  /* 0x00000004090075a7 */ /* 0x001064000800017f */
[----:B-1----:R-:W-:Y:S05]  /*5030*/  @!P0 NANOSLEEP.SYNCS 0x989680 ;  /* 0x009896800000895d */ /* 0x002fea0003900000 */
[----:B------:R-:W1:Y:S02]  /*5040*/  @!P0 SYNCS.PHASECHK.TRANS64 P0, [R9+URZ], R4 ;  /* 0x00000004090085a7 */ /* 0x000e64000800007f */
[----:B-1----:R-:W-:Y:S05]  /*5050*/  @!P0 BRA `(.L_x_78) ;  /* 0xfffffffc00f08947 */ /* 0x002fea000383ffff */
[----:B------:R-:W-:Y:S05]  /*5060*/  BRA `(.L_x_97) ;  /* 0xfffffff800147947 */ /* 0x000fea000383ffff */
.L_x_79:
[----:B0-----:R0:W1:Y:S02]  /*5070*/  SYNCS.PHASECHK.TRANS64.TRYWAIT P0, [R6+URZ], R5 ;  /* 0x00000005060075a7 */ /* 0x001064000800017f */
[----:B-1----:R-:W-:Y:S05]  /*5080*/  @!P0 NANOSLEEP.SYNCS 0x989680 ;  /* 0x009896800000895d */ /* 0x002fea0003900000 */
[----:B------:R-:W1:Y:S02]  /*5090*/  @!P0 SYNCS.PHASECHK.TRANS64 P0, [R6+URZ], R5 ;  /* 0x00000005060085a7 */ /* 0x000e64000800007f */
[----:B-1----:R-:W-:Y:S05]  /*50a0*/  @!P0 BRA `(.L_x_79) ;  /* 0xfffffffc00f08947 */ /* 0x002fea000383ffff */
[----:B------:R-:W-:Y:S05]  /*50b0*/  BRA `(.L_x_98) ;  /* 0xfffffff800247947 */ /* 0x000fea000383ffff */
.L_x_80:
[----:B0-----:R0:W1:Y:S02]  /*50c0*/  SYNCS.PHASECHK.TRANS64.TRYWAIT P0, [R9+URZ], R4 ;  /* 0x00000004090075a7 */ /* 0x001064000800017f */
[----:B-1----:R-:W-:Y:S05]  /*50d0*/  @!P0 NANOSLEEP.SYNCS 0x989680 ;  /* 0x009896800000895d */ /* 0x002fea0003900000 */
[----:B------:R-:W1:Y:S02]  /*50e0*/  @!P0 SYNCS.PHASECHK.TRANS64 P0, [R9+URZ], R4 ;  /* 0x00000004090085a7 */ /* 0x000e64000800007f */
[----:B-1----:R-:W-:Y:S05]  /*50f0*/  @!P0 BRA `(.L_x_80) ;  /* 0xfffffffc00f08947 */ /* 0x002fea000383ffff */
[----:B------:R-:W-:Y:S05]  /*5100*/  BRA `(.L_x_99) ;  /* 0xfffffff800347947 */ /* 0x000fea000383ffff */
.L_x_81:
[----:B0-----:R0:W1:Y:S02]  /*5110*/  SYNCS.PHASECHK.TRANS64.TRYWAIT P0, [R6+URZ], R5 ;  /* 0x00000005060075a7 */ /* 0x001064000800017f */
[----:B-1----:R-:W-:Y:S05]  /*5120*/  @!P0 NANOSLEEP.SYNCS 0x989680 ;  /* 0x009896800000895d */ /* 0x002fea0003900000 */
[----:B------:R-:W1:Y:S02]  /*5130*/  @!P0 SYNCS.PHASECHK.TRANS64 P0, [R6+URZ], R5 ;  /* 0x00000005060085a7 */ /* 0x000e64000800007f */
[----:B-1----:R-:W-:Y:S05]  /*5140*/  @!P0 BRA `(.L_x_81) ;  /* 0xfffffffc00f08947 */ /* 0x002fea000383ffff */
[----:B------:R-:W-:Y:S05]  /*5150*/  BRA `(.L_x_100) ;  /* 0xfffffff800447947 */ /* 0x000fea000383ffff */
.L_x_82:
[----:B0-----:R0:W1:Y:S02]  /*5160*/  SYNCS.PHASECHK.TRANS64.TRYWAIT P0, [R9+URZ], R4 ;  /* 0x00000004090075a7 */ /* 0x001064000800017f */
[----:B-1----:R-:W-:Y:S05]  /*5170*/  @!P0 NANOSLEEP.SYNCS 0x989680 ;  /* 0x009896800000895d */ /* 0x002fea0003900000 */
[----:B------:R-:W1:Y:S02]  /*5180*/  @!P0 SYNCS.PHASECHK.TRANS64 P0, [R9+URZ], R4 ;  /* 0x00000004090085a7 */ /* 0x000e64000800007f */
[----:B-1----:R-:W-:Y:S05]  /*5190*/  @!P0 BRA `(.L_x_82) ;  /* 0xfffffffc00f08947 */ /* 0x002fea000383ffff */
[----:B------:R-:W-:Y:S05]  /*51a0*/  BRA `(.L_x_101) ;  /* 0xfffffff800547947 */ /* 0x000fea000383ffff */
.L_x_83:
[----:B0-----:R0:W1:Y:S02]  /*51b0*/  SYNCS.PHASECHK.TRANS64.TRYWAIT P0, [R6+URZ], R5 ;  /* 0x00000005060075a7 */ /* 0x001064000800017f */
[----:B-1----:R-:W-:Y:S05]  /*51c0*/  @!P0 NANOSLEEP.SYNCS 0x989680 ;  /* 0x009896800000895d */ /* 0x002fea0003900000 */
[----:B------:R-:W1:Y:S02]  /*51d0*/  @!P0 SYNCS.PHASECHK.TRANS64 P0, [R6+URZ], R5 ;  /* 0x00000005060085a7 */ /* 0x000e64000800007f */
[----:B-1----:R-:W-:Y:S05]  /*51e0*/  @!P0 BRA `(.L_x_83) ;  /* 0xfffffffc00f08947 */ /* 0x002fea000383ffff */
[----:B------:R-:W-:Y:S05]  /*51f0*/  BRA `(.L_x_102) ;  /* 0xfffffff800647947 */ /* 0x000fea000383ffff */
.L_x_84:
[----:B0-----:R0:W1:Y:S02]  /*5200*/  SYNCS.PHASECHK.TRANS64.TRYWAIT P0, [R9+URZ], R4 ;  /* 0x00000004090075a7 */ /* 0x001064000800017f */
[----:B-1----:R-:W-:Y:S05]  /*5210*/  @!P0 NANOSLEEP.SYNCS 0x989680 ;  /* 0x009896800000895d */ /* 0x002fea0003900000 */
[----:B------:R-:W1:Y:S02]  /*5220*/  @!P0 SYNCS.PHASECHK.TRANS64 P0, [R9+URZ], R4 ;  /* 0x00000004090085a7 */ /* 0x000e64000800007f */
[----:B-1----:R-:W-:Y:S05]  /*5230*/  @!P0 BRA `(.L_x_84) ;  /* 0xfffffffc00f08947 */ /* 0x002fea000383ffff */
[----:B------:R-:W-:Y:S05]  /*5240*/  BRA `(.L_x_103) ;  /* 0xfffffff800747947 */ /* 0x000fea000383ffff */
.L_x_85:
[----:B0-----:R0:W1:Y:S02]  /*5250*/  SYNCS.PHASECHK.TRANS64.TRYWAIT P0, [R6+URZ], R5 ;  /* 0x00000005060075a7 */ /* 0x001064000800017f */
[----:B-1----:R-:W-:Y:S05]  /*5260*/  @!P0 NANOSLEEP.SYNCS 0x989680 ;  /* 0x009896800000895d */ /* 0x002fea0003900000 */
[----:B------:R-:W1:Y:S02]  /*5270*/  @!P0 SYNCS.PHASECHK.TRANS64 P0, [R6+URZ], R5 ;  /* 0x00000005060085a7 */ /* 0x000e64000800007f */
[----:B-1----:R-:W-:Y:S05]  /*5280*/  @!P0 BRA `(.L_x_85) ;  /* 0xfffffffc00f08947 */ /* 0x002fea000383ffff */
[----:B------:R-:W-:Y:S05]  /*5290*/  BRA `(.L_x_104) ;  /* 0xfffffff8007c7947 */ /* 0x000fea000383ffff */
.L_x_105:
[----:B------:R-:W-:-:S00]  /*52a0*/  BRA `(.L_x_105) ;  /* 0xfffffffc00fc7947 */ /* 0x000fc0000383ffff */
[----:B------:R-:W-:-:S00]  /*52b0*/  NOP ;  /* 0x0000000000007918 */ /* 0x000fc00000000000 */
        /* <DEDUP_REMOVED lines=12> */
.L_x_106:


//--------------------- .nv.shared._ZN7cutlass13device_kernelINS_4gemm6kernel13GemmUniversalIN4cute5tupleIJiiiiEEENS1_10collective13CollectiveMmaINS1_37MainloopSm90TmaGmmaWarpSpecializedFP8ILi12ENS5_IJNS4_1CILi1EEESB_SB_EEENS1_35KernelTmaWarpSpecializedCooperativeEEENS5_IJNSA_ILi128EEENSA_ILi16EEESF_EEENS_12float_e4m3_tENS5_IJlSB_lEEESI_SJ_NS4_8TiledMMAINS4_8MMA_AtomIJNS4_4SM904GMMA30MMA_64x16x32_F32E4M3E4M3_SS_TNILNSN_7ScaleInE1ELSP_1EEEEEENS4_6LayoutINS5_IJNSA_ILi2EEESB_SB_EEENS5_IJSB_NSA_ILi0EEESV_EEEEENS5_IJNS4_10UnderscoreESY_SY_EEEEENS4_13SM90_TMA_LOADENS4_14ComposedLayoutINS4_7SwizzleILi3ELi4ELi3EEENS4_18smem_ptr_flag_bitsILi8EEENSS_INS5_IJNSA_ILi8EEESF_EEENS5_IJSF_SB_EEEEEEEvNS4_8identityES11_S1B_vS1C_EENS_8epilogue10collective6detail29Sm90TmaWarpSpecializedAdapterINS1F_15DefaultEpilogueISI_SJ_SJ_NS1E_6thread17LinearCombinationISI_Li1EffLNS1J_9ScaleType4KindE0ELNS_15FloatRoundStyleE2ESI_EENS1_15EpilogueDefaultEEEEEvvEEEEvNT_6ParamsE --------------------------
	.section	.nv.shared._ZN7cutlass13device_kernelINS_4gemm6kernel13GemmUniversalIN4cute5tupleIJiiiiEEENS1_10collective13CollectiveMmaINS1_37MainloopSm90TmaGmmaWarpSpecializedFP8ILi12ENS5_IJNS4_1CILi1EEESB_SB_EEENS1_35KernelTmaWarpSpecializedCooperativeEEENS5_IJNSA_ILi128EEENSA_ILi16EEESF_EEENS_12float_e4m3_tENS5_IJlSB_lEEESI_SJ_NS4_8TiledMMAINS4_8MMA_AtomIJNS4_4SM904GMMA30MMA_64x16x32_F32E4M3E4M3_SS_TNILNSN_7ScaleInE1ELSP_1EEEEEENS4_6LayoutINS5_IJNSA_ILi2EEESB_SB_EEENS5_IJSB_NSA_ILi0EEESV_EEEEENS5_IJNS4_10UnderscoreESY_SY_EEEEENS4_13SM90_TMA_LOADENS4_14ComposedLayoutINS4_7SwizzleILi3ELi4ELi3EEENS4_18smem_ptr_flag_bitsILi8EEENSS_INS5_IJNSA_ILi8EEESF_EEENS5_IJSF_SB_EEEEEEEvNS4_8identityES11_S1B_vS1C_EENS_8epilogue10collective6detail29Sm90TmaWarpSpecializedAdapterINS1F_15DefaultEpilogueISI_SJ_SJ_NS1E_6thread17LinearCombinationISI_Li1EffLNS1J_9ScaleType4KindE0ELNS_15FloatRoundStyleE2ESI_EENS1_15EpilogueDefaultEEEEEvvEEEEvNT_6ParamsE,"aw",@nobits
	.sectionflags	@""
	.align	16
	.zero		1024


//--------------------- .nv.shared.reserved.0     --------------------------
	.section	.nv.shared.reserved.0,"aw",@nobits
	.weak		__nv_reservedSMEM_offset_0_alias
	.size		__nv_reservedSMEM_offset_0_alias, 0, 0
	.other		__nv_reservedSMEM_offset_0_alias,@"STO_CUDA_RESERVED_SHARED STV_DEFAULT"
__nv_reservedSMEM_offset_0_alias:
	.zero		0


//--------------------- .nv.global                --------------------------
	.section	.nv.global,"aw",@nobits
.nv.global:
	.type		_ZN39_INTERNAL_68a7da7a_4_k_cu_7c8f1013_65304cute1_E,@object
	.size		_ZN39_INTERNAL_68a7da7a_4_k_cu_7c8f1013_65304cute1_E,(_ZN39_INTERNAL_68a7da7a_4_k_cu_7c8f1013_65304cuda3std3__45__cpo6cbeginE - _ZN39_INTERNAL_68a7da7a_4_k_cu_7c8f1013_65304cute1_E)
_ZN39_INTERNAL_68a7da7a_4_k_cu_7c8f1013_65304cute1_E:
	.zero		1
	.type		_ZN39_INTERNAL_68a7da7a_4_k_cu_7c8f1013_65304cuda3std3__45__cpo6cbeginE,@object
	.size		_ZN39_INTERNAL_68a7da7a_4_k_cu_7c8f1013_65304cuda3std3__45__cpo6cbeginE,(_ZN39_INTERNAL_68a7da7a_4_k_cu_7c8f1013_65304cuda3std3__48in_placeE - _ZN39_INTERNAL_68a7da7a_4_k_cu_7c8f1013_65304cuda3std3__45__cpo6cbeginE)
_ZN39_INTERNAL_68a7da7a_4_k_cu_7c8f1013_65304cuda3std3__45__cpo6cbeginE:
	.zero		1
	.type		_ZN39_INTERNAL_68a7da7a_4_k_cu_7c8f1013_65304cuda3std3__48in_placeE,@object
	.size		_ZN39_INTERNAL_68a7da7a_4_k_cu_7c8f1013_65304cuda3std3__48in_placeE,(_ZN39_INTERNAL_68a7da7a_4_k_cu_7c8f1013_65304cuda3std6ranges3__45__cpo9iter_moveE - _ZN39_INTERNAL_68a7da7a_4_k_cu_7c8f1013_65304cuda3std3__48in_placeE)
_ZN39_INTERNAL_68a7da7a_4_k_cu_7c8f1013_65304cuda3std3__48in_placeE:
	.zero		1
	.type		_ZN39_INTERNAL_68a7da7a_4_k_cu_7c8f1013_65304cuda3std6ranges3__45__cpo9iter_moveE,@object
	.size		_ZN39_INTERNAL_68a7da7a_4_k_cu_7c8f1013_65304cuda3std6ranges3__45__cpo9iter_moveE,(_ZN39_INTERNAL_68a7da7a_4_k_cu_7c8f1013_65304cuda3std3__45__cpo5beginE - _ZN39_INTERNAL_68a7da7a_4_k_cu_7c8f1013_65304cuda3std6ranges3__45__cpo9iter_moveE)
_ZN39_INTERNAL_68a7da7a_4_k_cu_7c8f1013_65304cuda3std6ranges3__45__cpo9iter_moveE:
	.zero		1
	.type		_ZN39_INTERNAL_68a7da7a_4_k_cu_7c8f1013_65304cuda3std3__45__cpo5beginE,@object
	.size		_ZN39_INTERNAL_68a7da7a_4_k_cu_7c8f1013_65304cuda3std3__45__cpo5beginE,(_ZN39_INTERNAL_68a7da7a_4_k_cu_7c8f1013_65304cuda3std3__441_GLOBAL__N__68a7da7a_4_k_cu_7c8f1013_65306ignoreE - _ZN39_INTERNAL_68a7da7a_4_k_cu_7c8f1013_65304cuda3std3__45__cpo5beginE)
_ZN39_INTERNAL_68a7da7a_4_k_cu_7c8f1013_65304cuda3std3__45__cpo5beginE:
	.zero		1
	.type		_ZN39_INTERNAL_68a7da7a_4_k_cu_7c8f1013_65304cuda3std3__441_GLOBAL__N__68a7da7a_4_k_cu_7c8f1013_65306ignoreE,@object
	.size		_ZN39_INTERNAL_68a7da7a_4_k_cu_7c8f1013_65304cuda3std3__441_GLOBAL__N__68a7da7a_4_k_cu_7c8f1013_65306ignoreE,(_ZN39_INTERNAL_68a7da7a_4_k_cu_7c8f1013_65304cute7productE - _ZN39_INTERNAL_68a7da7a_4_k_cu_7c8f1013_65304cuda3std3__441_GLOBAL__N__68a7da7a_4_k_cu_7c8f1013_65306ignoreE)
_ZN39_INTERNAL_68a7da7a_4_k_cu_7c8f1013_65304cuda3std3__441_GLOBAL__N__68a7da7a_4_k_cu_7c8f1013_65306ignoreE:
	.zero		1
	.type		_ZN39_INTERNAL_68a7da7a_4_k_cu_7c8f1013_65304cute7productE,@object
	.size		_ZN39_INTERNAL_68a7da7a_4_k_cu_7c8f1013_65304cute7productE,(_ZN39_INTERNAL_68a7da7a_4_k_cu_7c8f1013_65304cuda3std3__45__cpo3endE - _ZN39_INTERNAL_68a7da7a_4_k_cu_7c8f1013_65304cute7productE)
_ZN39_INTERNAL_68a7da7a_4_k_cu_7c8f1013_65304cute7productE:
	.zero		1
	.type		_ZN39_INTERNAL_68a7da7a_4_k_cu_7c8f1013_65304cuda3std3__45__cpo3endE,@object
	.size		_ZN39_INTERNAL_68a7da7a_4_k_cu_7c8f1013_65304cuda3std3__45__cpo3endE,(_ZN39_INTERNAL_68a7da7a_4_k_cu_7c8f1013_65304cuda3std3__419piecewise_constructE - _ZN39_INTERNAL_68a7da7a_4_k_cu_7c8f1013_65304cuda3std3__45__cpo3endE)
_ZN39_INTERNAL_68a7da7a_4_k_cu_7c8f1013_65304cuda3std3__45__cpo3endE:
	.zero		1
	.type		_ZN39_INTERNAL_68a7da7a_4_k_cu_7c8f1013_65304cuda3std3__419piecewise_constructE,@object
	.size		_ZN39_INTERNAL_68a7da7a_4_k_cu_7c8f1013_65304cuda3std3__419piecewise_constructE,(_ZN39_INTERNAL_68a7da7a_4_k_cu_7c8f1013_65304cuda3std3__45__cpo4cendE - _ZN39_INTERNAL_68a7da7a_4_k_cu_7c8f1013_65304cuda3std3__419piecewise_constructE)
_ZN39_INTERNAL_68a7da7a_4_k_cu_7c8f1013_65304cuda3std3__419piecewise_constructE:
	.zero		1
	.type		_ZN39_INTERNAL_68a7da7a_4_k_cu_7c8f1013_65304cuda3std3__45__cpo4cendE,@object
	.size		_ZN39_INTERNAL_68a7da7a_4_k_cu_7c8f1013_65304cuda3std3__45__cpo4cendE,(_ZN39_INTERNAL_68a7da7a_4_k_cu_7c8f1013_65304cuda3std6ranges3__45__cpo4swapE - _ZN39_INTERNAL_68a7da7a_4_k_cu_7c8f1013_65304cuda3std3__45__cpo4cendE)
_ZN39_INTERNAL_68a7da7a_4_k_cu_7c8f1013_65304cuda3std3__45__cpo4cendE:
	.zero		1
	.type		_ZN39_INTERNAL_68a7da7a_4_k_cu_7c8f1013_65304cuda3std6ranges3__45__cpo4swapE,@object
	.size		_ZN39_INTERNAL_68a7da7a_4_k_cu_7c8f1013_65304cuda3std6ranges3__45__cpo4swapE,(.L_7 - _ZN39_INTERNAL_68a7da7a_4_k_cu_7c8f1013_65304cuda3std6ranges3__45__cpo4swapE)
_ZN39_INTERNAL_68a7da7a_4_k_cu_7c8f1013_65304cuda3std6ranges3__45__cpo4swapE:
	.zero		1
.L_7:


//--------------------- .nv.constant0._ZN7cutlass13device_kernelINS_4gemm6kernel13GemmUniversalIN4cute5tupleIJiiiiEEENS1_10collective13CollectiveMmaINS1_37MainloopSm90TmaGmmaWarpSpecializedFP8ILi12ENS5_IJNS4_1CILi1EEESB_SB_EEENS1_35KernelTmaWarpSpecializedCooperativeEEENS5_IJNSA_ILi128EEENSA_ILi16EEESF_EEENS_12float_e4m3_tENS5_IJlSB_lEEESI_SJ_NS4_8TiledMMAINS4_8MMA_AtomIJNS4_4SM904GMMA30MMA_64x16x32_F32E4M3E4M3_SS_TNILNSN_7ScaleInE1ELSP_1EEEEEENS4_6LayoutINS5_IJNSA_ILi2EEESB_SB_EEENS5_IJSB_NSA_ILi0EEESV_EEEEENS5_IJNS4_10UnderscoreESY_SY_EEEEENS4_13SM90_TMA_LOADENS4_14ComposedLayoutINS4_7SwizzleILi3ELi4ELi3EEENS4_18smem_ptr_flag_bitsILi8EEENSS_INS5_IJNSA_ILi8EEESF_EEENS5_IJSF_SB_EEEEEEEvNS4_8identityES11_S1B_vS1C_EENS_8epilogue10collective6detail29Sm90TmaWarpSpecializedAdapterINS1F_15DefaultEpilogueISI_SJ_SJ_NS1E_6thread17LinearCombinationISI_Li1EffLNS1J_9ScaleType4KindE0ELNS_15FloatRoundStyleE2ESI_EENS1_15EpilogueDefaultEEEEEvvEEEEvNT_6ParamsE --------------------------
	.section	.nv.constant0._ZN7cutlass13device_kernelINS_4gemm6kernel13GemmUniversalIN4cute5tupleIJiiiiEEENS1_10collective13CollectiveMmaINS1_37MainloopSm90TmaGmmaWarpSpecializedFP8ILi12ENS5_IJNS4_1CILi1EEESB_SB_EEENS1_35KernelTmaWarpSpecializedCooperativeEEENS5_IJNSA_ILi128EEENSA_ILi16EEESF_EEENS_12float_e4m3_tENS5_IJlSB_lEEESI_SJ_NS4_8TiledMMAINS4_8MMA_AtomIJNS4_4SM904GMMA30MMA_64x16x32_F32E4M3E4M3_SS_TNILNSN_7ScaleInE1ELSP_1EEEEEENS4_6LayoutINS5_IJNSA_ILi2EEESB_SB_EEENS5_IJSB_NSA_ILi0EEESV_EEEEENS5_IJNS4_10UnderscoreESY_SY_EEEEENS4_13SM90_TMA_LOADENS4_14ComposedLayoutINS4_7SwizzleILi3ELi4ELi3EEENS4_18smem_ptr_flag_bitsILi8EEENSS_INS5_IJNSA_ILi8EEESF_EEENS5_IJSF_SB_EEEEEEEvNS4_8identityES11_S1B_vS1C_EENS_8epilogue10collective6detail29Sm90TmaWarpSpecializedAdapterINS1F_15DefaultEpilogueISI_SJ_SJ_NS1E_6thread17LinearCombinationISI_Li1EffLNS1J_9ScaleType4KindE0ELNS_15FloatRoundStyleE2ESI_EENS1_15EpilogueDefaultEEEEEvvEEEEvNT_6ParamsE,"a",@progbits
	.sectionflags	@""
	.align	4
.nv.constant0._ZN7cutlass13device_kernelINS_4gemm6kernel13GemmUniversalIN4cute5tupleIJiiiiEEENS1_10collective13CollectiveMmaINS1_37MainloopSm90TmaGmmaWarpSpecializedFP8ILi12ENS5_IJNS4_1CILi1EEESB_SB_EEENS1_35KernelTmaWarpSpecializedCooperativeEEENS5_IJNSA_ILi128EEENSA_ILi16EEESF_EEENS_12float_e4m3_tENS5_IJlSB_lEEESI_SJ_NS4_8TiledMMAINS4_8MMA_AtomIJNS4_4SM904GMMA30MMA_64x16x32_F32E4M3E4M3_SS_TNILNSN_7ScaleInE1ELSP_1EEEEEENS4_6LayoutINS5_IJNSA_ILi2EEESB_SB_EEENS5_IJSB_NSA_ILi0EEESV_EEEEENS5_IJNS4_10UnderscoreESY_SY_EEEEENS4_13SM90_TMA_LOADENS4_14ComposedLayoutINS4_7SwizzleILi3ELi4ELi3EEENS4_18smem_ptr_flag_bitsILi8EEENSS_INS5_IJNSA_ILi8EEESF_EEENS5_IJSF_SB_EEEEEEEvNS4_8identityES11_S1B_vS1C_EENS_8epilogue10collective6detail29Sm90TmaWarpSpecializedAdapterINS1F_15DefaultEpilogueISI_SJ_SJ_NS1E_6thread17LinearCombinationISI_Li1EffLNS1J_9ScaleType4KindE0ELNS_15FloatRoundStyleE2ESI_EENS1_15EpilogueDefaultEEEEEvvEEEEvNT_6ParamsE:
	.zero		1664


//--------------------- SYMBOLS --------------------------

	.type		.nv.reservedSmem.offset0,@object
	.size		.nv.reservedSmem.offset0,0x4
